//
// Generated by NVIDIA NVVM Compiler
//
// Compiler Build ID: CL-36424714
// Cuda compilation tools, release 13.0, V13.0.88
// Based on NVVM 20.0.0
//

.version 9.0
.target sm_100
.address_size 64

	// .globl	_Z30fusedScaledDotProductAttentionPKfS0_S0_Pfii
// _ZZ30fusedScaledDotProductAttentionPKfS0_S0_PfiiE9expValues has been demoted
// _ZZ30fusedScaledDotProductAttentionPKfS0_S0_PfiiE14sumOfExponents has been demoted

.visible .entry _Z30fusedScaledDotProductAttentionPKfS0_S0_Pfii(
	.param .u64 .ptr .align 1 _Z30fusedScaledDotProductAttentionPKfS0_S0_Pfii_param_0,
	.param .u64 .ptr .align 1 _Z30fusedScaledDotProductAttentionPKfS0_S0_Pfii_param_1,
	.param .u64 .ptr .align 1 _Z30fusedScaledDotProductAttentionPKfS0_S0_Pfii_param_2,
	.param .u64 .ptr .align 1 _Z30fusedScaledDotProductAttentionPKfS0_S0_Pfii_param_3,
	.param .u32 _Z30fusedScaledDotProductAttentionPKfS0_S0_Pfii_param_4,
	.param .u32 _Z30fusedScaledDotProductAttentionPKfS0_S0_Pfii_param_5
)
{
	.reg .pred 	%p<25>;
	.reg .b32 	%r<82>;
	.reg .b32 	%f<169>;
	.reg .b64 	%rd<91>;
	// demoted variable
	.shared .align 4 .b8 _ZZ30fusedScaledDotProductAttentionPKfS0_S0_PfiiE9expValues[1024];
	// demoted variable
	.shared .align 4 .b8 _ZZ30fusedScaledDotProductAttentionPKfS0_S0_PfiiE14sumOfExponents[64];
	ld.param.u64 	%rd8, [_Z30fusedScaledDotProductAttentionPKfS0_S0_Pfii_param_0];
	ld.param.u64 	%rd9, [_Z30fusedScaledDotProductAttentionPKfS0_S0_Pfii_param_1];
	ld.param.u64 	%rd10, [_Z30fusedScaledDotProductAttentionPKfS0_S0_Pfii_param_2];
	ld.param.u64 	%rd7, [_Z30fusedScaledDotProductAttentionPKfS0_S0_Pfii_param_3];
	ld.param.u32 	%r43, [_Z30fusedScaledDotProductAttentionPKfS0_S0_Pfii_param_4];
	ld.param.u32 	%r44, [_Z30fusedScaledDotProductAttentionPKfS0_S0_Pfii_param_5];
	cvta.to.global.u64 	%rd1, %rd9;
	cvta.to.global.u64 	%rd2, %rd8;
	cvta.to.global.u64 	%rd3, %rd10;
	mov.u32 	%r45, %ctaid.y;
	mov.u32 	%r46, %ntid.y;
	mov.u32 	%r1, %tid.y;
	mad.lo.s32 	%r2, %r45, %r46, %r1;
	mov.u32 	%r47, %ctaid.x;
	mov.u32 	%r48, %ntid.x;
	mov.u32 	%r3, %tid.x;
	mad.lo.s32 	%r4, %r47, %r48, %r3;
	setp.ne.s32 	%p2, %r3, 0;
	shl.b32 	%r49, %r1, 2;
	mov.u32 	%r50, _ZZ30fusedScaledDotProductAttentionPKfS0_S0_PfiiE14sumOfExponents;
	add.s32 	%r5, %r50, %r49;
	@%p2 bra 	$L__BB0_2;
	mov.b32 	%r51, 0;
	st.shared.u32 	[%r5], %r51;
$L__BB0_2:
	bar.sync 	0;
	setp.lt.s32 	%p3, %r2, %r43;
	setp.lt.s32 	%p4, %r4, %r44;
	and.pred  	%p1, %p3, %p4;
	shl.b32 	%r52, %r1, 6;
	mov.u32 	%r53, _ZZ30fusedScaledDotProductAttentionPKfS0_S0_PfiiE9expValues;
	add.s32 	%r54, %r53, %r52;
	shl.b32 	%r55, %r3, 2;
	add.s32 	%r6, %r54, %r55;
	not.pred 	%p5, %p1;
	@%p5 bra 	$L__BB0_16;
	setp.lt.s32 	%p6, %r44, 1;
	mov.f32 	%f159, 0f00000000;
	@%p6 bra 	$L__BB0_15;
	mul.lo.s32 	%r7, %r44, %r2;
	and.b32  	%r8, %r44, 7;
	setp.lt.u32 	%p7, %r44, 8;
	mov.f32 	%f159, 0f00000000;
	mov.b32 	%r73, 0;
	@%p7 bra 	$L__BB0_7;
	and.b32  	%r73, %r44, 2147483640;
	neg.s32 	%r71, %r73;
	shl.b32 	%r11, %r43, 3;
	mul.wide.u32 	%rd11, %r7, 4;
	add.s64 	%rd12, %rd11, %rd2;
	add.s64 	%rd90, %rd12, 16;
	mov.f32 	%f159, 0f00000000;
	mul.wide.s32 	%rd15, %r43, 4;
	mov.u32 	%r70, %r4;
$L__BB0_6:
	.pragma "nounroll";
	ld.global.f32 	%f31, [%rd90+-16];
	mul.wide.s32 	%rd13, %r70, 4;
	add.s64 	%rd14, %rd1, %rd13;
	ld.global.f32 	%f32, [%rd14];
	fma.rn.f32 	%f33, %f31, %f32, %f159;
	ld.global.f32 	%f34, [%rd90+-12];
	add.s64 	%rd16, %rd14, %rd15;
	ld.global.f32 	%f35, [%rd16];
	fma.rn.f32 	%f36, %f34, %f35, %f33;
	ld.global.f32 	%f37, [%rd90+-8];
	add.s64 	%rd17, %rd16, %rd15;
	ld.global.f32 	%f38, [%rd17];
	fma.rn.f32 	%f39, %f37, %f38, %f36;
	ld.global.f32 	%f40, [%rd90+-4];
	add.s64 	%rd18, %rd17, %rd15;
	ld.global.f32 	%f41, [%rd18];
	fma.rn.f32 	%f42, %f40, %f41, %f39;
	ld.global.f32 	%f43, [%rd90];
	add.s64 	%rd19, %rd18, %rd15;
	ld.global.f32 	%f44, [%rd19];
	fma.rn.f32 	%f45, %f43, %f44, %f42;
	ld.global.f32 	%f46, [%rd90+4];
	add.s64 	%rd20, %rd19, %rd15;
	ld.global.f32 	%f47, [%rd20];
	fma.rn.f32 	%f48, %f46, %f47, %f45;
	ld.global.f32 	%f49, [%rd90+8];
	add.s64 	%rd21, %rd20, %rd15;
	ld.global.f32 	%f50, [%rd21];
	fma.rn.f32 	%f51, %f49, %f50, %f48;
	ld.global.f32 	%f52, [%rd90+12];
	add.s64 	%rd22, %rd21, %rd15;
	ld.global.f32 	%f53, [%rd22];
	fma.rn.f32 	%f159, %f52, %f53, %f51;
	add.s32 	%r71, %r71, 8;
	add.s32 	%r70, %r70, %r11;
	add.s64 	%rd90, %rd90, 32;
	setp.ne.s32 	%p8, %r71, 0;
	@%p8 bra 	$L__BB0_6;
$L__BB0_7:
	setp.eq.s32 	%p9, %r8, 0;
	@%p9 bra 	$L__BB0_15;
	and.b32  	%r17, %r44, 3;
	setp.lt.u32 	%p10, %r8, 4;
	@%p10 bra 	$L__BB0_10;
	add.s32 	%r57, %r73, %r7;
	mul.wide.u32 	%rd23, %r57, 4;
	add.s64 	%rd24, %rd2, %rd23;
	ld.global.f32 	%f55, [%rd24];
	mad.lo.s32 	%r58, %r73, %r43, %r4;
	mul.wide.s32 	%rd25, %r58, 4;
	add.s64 	%rd26, %rd1, %rd25;
	ld.global.f32 	%f56, [%rd26];
	fma.rn.f32 	%f57, %f55, %f56, %f159;
	cvt.u64.u32 	%rd27, %r7;
	cvt.u64.u32 	%rd28, %r73;
	add.s64 	%rd29, %rd28, %rd27;
	shl.b64 	%rd30, %rd29, 2;
	add.s64 	%rd31, %rd2, %rd30;
	ld.global.f32 	%f58, [%rd31+4];
	mul.wide.s32 	%rd32, %r43, 4;
	add.s64 	%rd33, %rd26, %rd32;
	ld.global.f32 	%f59, [%rd33];
	fma.rn.f32 	%f60, %f58, %f59, %f57;
	ld.global.f32 	%f61, [%rd31+8];
	add.s64 	%rd34, %rd33, %rd32;
	ld.global.f32 	%f62, [%rd34];
	fma.rn.f32 	%f63, %f61, %f62, %f60;
	ld.global.f32 	%f64, [%rd31+12];
	add.s64 	%rd35, %rd34, %rd32;
	ld.global.f32 	%f65, [%rd35];
	fma.rn.f32 	%f159, %f64, %f65, %f63;
	add.s32 	%r73, %r73, 4;
$L__BB0_10:
	setp.eq.s32 	%p11, %r17, 0;
	@%p11 bra 	$L__BB0_15;
	setp.eq.s32 	%p12, %r17, 1;
	@%p12 bra 	$L__BB0_13;
	add.s32 	%r59, %r73, %r7;
	mul.wide.u32 	%rd36, %r59, 4;
	add.s64 	%rd37, %rd2, %rd36;
	ld.global.f32 	%f67, [%rd37];
	mad.lo.s32 	%r60, %r73, %r43, %r4;
	mul.wide.s32 	%rd38, %r60, 4;
	add.s64 	%rd39, %rd1, %rd38;
	ld.global.f32 	%f68, [%rd39];
	fma.rn.f32 	%f69, %f67, %f68, %f159;
	cvt.u64.u32 	%rd40, %r7;
	cvt.u64.u32 	%rd41, %r73;
	add.s64 	%rd42, %rd41, %rd40;
	shl.b64 	%rd43, %rd42, 2;
	add.s64 	%rd44, %rd2, %rd43;
	ld.global.f32 	%f70, [%rd44+4];
	mul.wide.s32 	%rd45, %r43, 4;
	add.s64 	%rd46, %rd39, %rd45;
	ld.global.f32 	%f71, [%rd46];
	fma.rn.f32 	%f159, %f70, %f71, %f69;
	add.s32 	%r73, %r73, 2;
$L__BB0_13:
	and.b32  	%r61, %r44, 1;
	setp.eq.b32 	%p13, %r61, 1;
	not.pred 	%p14, %p13;
	@%p14 bra 	$L__BB0_15;
	add.s32 	%r62, %r73, %r7;
	mul.wide.u32 	%rd47, %r62, 4;
	add.s64 	%rd48, %rd2, %rd47;
	ld.global.f32 	%f72, [%rd48];
	mad.lo.s32 	%r63, %r73, %r43, %r4;
	mul.wide.s32 	%rd49, %r63, 4;
	add.s64 	%rd50, %rd1, %rd49;
	ld.global.f32 	%f73, [%rd50];
	fma.rn.f32 	%f159, %f72, %f73, %f159;
$L__BB0_15:
	cvt.rn.f32.s32 	%f74, %r44;
	sqrt.rn.f32 	%f75, %f74;
	div.rn.f32 	%f76, %f159, %f75;
	fma.rn.f32 	%f77, %f76, 0f3BBB989D, 0f3F000000;
	cvt.sat.f32.f32 	%f78, %f77;
	mov.f32 	%f79, 0f4B400001;
	mov.f32 	%f80, 0f437C0000;
	fma.rm.f32 	%f81, %f78, %f80, %f79;
	add.f32 	%f82, %f81, 0fCB40007F;
	neg.f32 	%f83, %f82;
	fma.rn.f32 	%f84, %f76, 0f3FB8AA3B, %f83;
	fma.rn.f32 	%f85, %f76, 0f32A57060, %f84;
	mov.b32 	%r64, %f81;
	shl.b32 	%r65, %r64, 23;
	mov.b32 	%f86, %r65;
	ex2.approx.ftz.f32 	%f87, %f85;
	mul.f32 	%f88, %f87, %f86;
	st.shared.f32 	[%r6], %f88;
	atom.shared.add.f32 	%f89, [%r5], %f88;
$L__BB0_16:
	bar.sync 	0;
	@%p5 bra 	$L__BB0_31;
	ld.shared.f32 	%f91, [%r6];
	ld.shared.f32 	%f92, [%r5];
	div.rn.f32 	%f13, %f91, %f92;
	setp.lt.s32 	%p16, %r44, 1;
	mov.f32 	%f168, 0f00000000;
	@%p16 bra 	$L__BB0_30;
	and.b32  	%r22, %r44, 15;
	setp.lt.u32 	%p17, %r44, 16;
	mov.f32 	%f168, 0f00000000;
	mov.b32 	%r78, 0;
	@%p17 bra 	$L__BB0_21;
	and.b32  	%r78, %r44, 2147483632;
	neg.s32 	%r76, %r78;
	shl.b32 	%r25, %r43, 4;
	mov.f32 	%f168, 0f00000000;
	mul.wide.s32 	%rd53, %r43, 4;
	mov.u32 	%r75, %r4;
$L__BB0_20:
	.pragma "nounroll";
	mul.wide.s32 	%rd51, %r75, 4;
	add.s64 	%rd52, %rd3, %rd51;
	ld.global.f32 	%f96, [%rd52];
	fma.rn.f32 	%f97, %f13, %f96, %f168;
	add.s64 	%rd54, %rd52, %rd53;
	ld.global.f32 	%f98, [%rd54];
	fma.rn.f32 	%f99, %f13, %f98, %f97;
	add.s64 	%rd55, %rd54, %rd53;
	ld.global.f32 	%f100, [%rd55];
	fma.rn.f32 	%f101, %f13, %f100, %f99;
	add.s64 	%rd56, %rd55, %rd53;
	ld.global.f32 	%f102, [%rd56];
	fma.rn.f32 	%f103, %f13, %f102, %f101;
	add.s64 	%rd57, %rd56, %rd53;
	ld.global.f32 	%f104, [%rd57];
	fma.rn.f32 	%f105, %f13, %f104, %f103;
	add.s64 	%rd58, %rd57, %rd53;
	ld.global.f32 	%f106, [%rd58];
	fma.rn.f32 	%f107, %f13, %f106, %f105;
	add.s64 	%rd59, %rd58, %rd53;
	ld.global.f32 	%f108, [%rd59];
	fma.rn.f32 	%f109, %f13, %f108, %f107;
	add.s64 	%rd60, %rd59, %rd53;
	ld.global.f32 	%f110, [%rd60];
	fma.rn.f32 	%f111, %f13, %f110, %f109;
	add.s64 	%rd61, %rd60, %rd53;
	ld.global.f32 	%f112, [%rd61];
	fma.rn.f32 	%f113, %f13, %f112, %f111;
	add.s64 	%rd62, %rd61, %rd53;
	ld.global.f32 	%f114, [%rd62];
	fma.rn.f32 	%f115, %f13, %f114, %f113;
	add.s64 	%rd63, %rd62, %rd53;
	ld.global.f32 	%f116, [%rd63];
	fma.rn.f32 	%f117, %f13, %f116, %f115;
	add.s64 	%rd64, %rd63, %rd53;
	ld.global.f32 	%f118, [%rd64];
	fma.rn.f32 	%f119, %f13, %f118, %f117;
	add.s64 	%rd65, %rd64, %rd53;
	ld.global.f32 	%f120, [%rd65];
	fma.rn.f32 	%f121, %f13, %f120, %f119;
	add.s64 	%rd66, %rd65, %rd53;
	ld.global.f32 	%f122, [%rd66];
	fma.rn.f32 	%f123, %f13, %f122, %f121;
	add.s64 	%rd67, %rd66, %rd53;
	ld.global.f32 	%f124, [%rd67];
	fma.rn.f32 	%f125, %f13, %f124, %f123;
	add.s64 	%rd68, %rd67, %rd53;
	ld.global.f32 	%f126, [%rd68];
	fma.rn.f32 	%f168, %f13, %f126, %f125;
	add.s32 	%r76, %r76, 16;
	add.s32 	%r75, %r75, %r25;
	setp.ne.s32 	%p18, %r76, 0;
	@%p18 bra 	$L__BB0_20;
$L__BB0_21:
	setp.eq.s32 	%p19, %r22, 0;
	@%p19 bra 	$L__BB0_30;
	and.b32  	%r31, %r44, 7;
	setp.lt.u32 	%p20, %r22, 8;
	@%p20 bra 	$L__BB0_24;
	mad.lo.s32 	%r67, %r78, %r43, %r4;
	mul.wide.s32 	%rd69, %r67, 4;
	add.s64 	%rd70, %rd3, %rd69;
	ld.global.f32 	%f128, [%rd70];
	fma.rn.f32 	%f129, %f13, %f128, %f168;
	mul.wide.s32 	%rd71, %r43, 4;
	add.s64 	%rd72, %rd70, %rd71;
	ld.global.f32 	%f130, [%rd72];
	fma.rn.f32 	%f131, %f13, %f130, %f129;
	add.s64 	%rd73, %rd72, %rd71;
	ld.global.f32 	%f132, [%rd73];
	fma.rn.f32 	%f133, %f13, %f132, %f131;
	add.s64 	%rd74, %rd73, %rd71;
	ld.global.f32 	%f134, [%rd74];
	fma.rn.f32 	%f135, %f13, %f134, %f133;
	add.s64 	%rd75, %rd74, %rd71;
	ld.global.f32 	%f136, [%rd75];
	fma.rn.f32 	%f137, %f13, %f136, %f135;
	add.s64 	%rd76, %rd75, %rd71;
	ld.global.f32 	%f138, [%rd76];
	fma.rn.f32 	%f139, %f13, %f138, %f137;
	add.s64 	%rd77, %rd76, %rd71;
	ld.global.f32 	%f140, [%rd77];
	fma.rn.f32 	%f141, %f13, %f140, %f139;
	add.s64 	%rd78, %rd77, %rd71;
	ld.global.f32 	%f142, [%rd78];
	fma.rn.f32 	%f168, %f13, %f142, %f141;
	add.s32 	%r78, %r78, 8;
$L__BB0_24:
	setp.eq.s32 	%p21, %r31, 0;
	@%p21 bra 	$L__BB0_30;
	and.b32  	%r34, %r44, 3;
	setp.lt.u32 	%p22, %r31, 4;
	@%p22 bra 	$L__BB0_27;
	mad.lo.s32 	%r68, %r78, %r43, %r4;
	mul.wide.s32 	%rd79, %r68, 4;
	add.s64 	%rd80, %rd3, %rd79;
	ld.global.f32 	%f144, [%rd80];
	fma.rn.f32 	%f145, %f13, %f144, %f168;
	mul.wide.s32 	%rd81, %r43, 4;
	add.s64 	%rd82, %rd80, %rd81;
	ld.global.f32 	%f146, [%rd82];
	fma.rn.f32 	%f147, %f13, %f146, %f145;
	add.s64 	%rd83, %rd82, %rd81;
	ld.global.f32 	%f148, [%rd83];
	fma.rn.f32 	%f149, %f13, %f148, %f147;
	add.s64 	%rd84, %rd83, %rd81;
	ld.global.f32 	%f150, [%rd84];
	fma.rn.f32 	%f168, %f13, %f150, %f149;
	add.s32 	%r78, %r78, 4;
$L__BB0_27:
	setp.eq.s32 	%p23, %r34, 0;
	@%p23 bra 	$L__BB0_30;
	mad.lo.s32 	%r81, %r78, %r43, %r4;
	neg.s32 	%r80, %r34;
$L__BB0_29:
	.pragma "nounroll";
	mul.wide.s32 	%rd85, %r81, 4;
	add.s64 	%rd86, %rd3, %rd85;
	ld.global.f32 	%f151, [%rd86];
	fma.rn.f32 	%f168, %f13, %f151, %f168;
	add.s32 	%r81, %r81, %r43;
	add.s32 	%r80, %r80, 1;
	setp.ne.s32 	%p24, %r80, 0;
	@%p24 bra 	$L__BB0_29;
$L__BB0_30:
	mad.lo.s32 	%r69, %r44, %r2, %r4;
	cvta.to.global.u64 	%rd87, %rd7;
	mul.wide.s32 	%rd88, %r69, 4;
	add.s64 	%rd89, %rd87, %rd88;
	st.global.f32 	[%rd89], %f168;
$L__BB0_31:
	ret;

}


// ===== COMPILED SASS (sm_100) =====

	.target	sm_100

	.elftype	@"ET_EXEC"


//--------------------- .note.nv.tkinfo           --------------------------
	.section	.note.nv.tkinfo,"",@"SHT_NOTE"
	.sectionflags	@"SHF_NOTE_NV_TKINFO"
	.tkinfo
        /*0018*/ 	.word	0x00000002
        /*0030*/ 	.string	""
        /*0030*/ 	.string	"ptxas"
        /*0030*/ 	.string	"Cuda compilation tools, release 13.0, V13.0.88"
        /*0030*/ 	.string	"Build cuda_13.0.r13.0/compiler.36424714_0"
        /*0030*/ 	.string	"-arch sm_100 -m 64 "



//--------------------- .note.nv.cuinfo           --------------------------
	.section	.note.nv.cuinfo,"",@"SHT_NOTE"
	.sectionflags	@"SHF_NOTE_NV_CUINFO"
        /*0018*/ 	.short	0x0002
        /*001a*/ 	.short	0x0064
        /*001c*/ 	.short	0x0082
	.zero		2


//--------------------- .nv.info                  --------------------------
	.section	.nv.info,"",@"SHT_CUDA_INFO"
	.align	4


	//----- nvinfo : EIATTR_REGCOUNT
	.align		4
        /*0000*/ 	.byte	0x04, 0x2f
        /*0002*/ 	.short	(.L_1 - .L_0)
	.align		4
.L_0:
        /*0004*/ 	.word	index@(_Z30fusedScaledDotProductAttentionPKfS0_S0_Pfii)
        /*0008*/ 	.word	0x00000020


	//----- nvinfo : EIATTR_FRAME_SIZE
	.align		4
.L_1:
        /*000c*/ 	.byte	0x04, 0x11
        /*000e*/ 	.short	(.L_3 - .L_2)
	.align		4
.L_2:
        /*0010*/ 	.word	index@($__internal_1_$__cuda_sm3x_div_rn_noftz_f32_slowpath)
        /*0014*/ 	.word	0x00000000


	//----- nvinfo : EIATTR_FRAME_SIZE
	.align		4
.L_3:
        /*0018*/ 	.byte	0x04, 0x11
        /*001a*/ 	.short	(.L_5 - .L_4)
	.align		4
.L_4:
        /*001c*/ 	.word	index@($__internal_0_$__cuda_sm20_sqrt_rn_f32_slowpath)
        /*0020*/ 	.word	0x00000000


	//----- nvinfo : EIATTR_FRAME_SIZE
	.align		4
.L_5:
        /*0024*/ 	.byte	0x04, 0x11
        /*0026*/ 	.short	(.L_7 - .L_6)
	.align		4
.L_6:
        /*0028*/ 	.word	index@(_Z30fusedScaledDotProductAttentionPKfS0_S0_Pfii)
        /*002c*/ 	.word	0x00000000


	//----- nvinfo : EIATTR_MIN_STACK_SIZE
	.align		4
.L_7:
        /*0030*/ 	.byte	0x04, 0x12
        /*0032*/ 	.short	(.L_9 - .L_8)
	.align		4
.L_8:
        /*0034*/ 	.word	index@(_Z30fusedScaledDotProductAttentionPKfS0_S0_Pfii)
        /*0038*/ 	.word	0x00000000
.L_9:


//--------------------- .nv.compat                --------------------------
	.section	.nv.compat,"",@"SHT_CUDA_COMPAT_INFO"
	.align	4
        /*0000*/ 	.byte	0x02, 0x09, 0x00, 0x00, 0x02, 0x02, 0x01, 0x00, 0x02, 0x05, 0x05, 0x00, 0x03, 0x07, 0x01, 0x01
        /*0010*/ 	.byte	0x02, 0x03, 0x00, 0x00, 0x02, 0x06, 0x01, 0x00, 0x04, 0x0b, 0x08, 0x00, 0x01, 0x00, 0x00, 0x00
        /*0020*/ 	.byte	0x00, 0x00, 0x00, 0x00


//--------------------- .nv.info._Z30fusedScaledDotProductAttentionPKfS0_S0_Pfii --------------------------
	.section	.nv.info._Z30fusedScaledDotProductAttentionPKfS0_S0_Pfii,"",@"SHT_CUDA_INFO"
	.sectionflags	@""
	.align	4


	//----- nvinfo : EIATTR_CUDA_API_VERSION
	.align		4
        /*0000*/ 	.byte	0x04, 0x37
        /*0002*/ 	.short	(.L_11 - .L_10)
.L_10:
        /*0004*/ 	.word	0x00000082


	//----- nvinfo : EIATTR_KPARAM_INFO
	.align		4
.L_11:
        /*0008*/ 	.byte	0x04, 0x17
        /*000a*/ 	.short	(.L_13 - .L_12)
.L_12:
        /*000c*/ 	.word	0x00000000
        /*0010*/ 	.short	0x0005
        /*0012*/ 	.short	0x0024
        /*0014*/ 	.byte	0x00, 0xf0, 0x11, 0x00


	//----- nvinfo : EIATTR_KPARAM_INFO
	.align		4
.L_13:
        /*0018*/ 	.byte	0x04, 0x17
        /*001a*/ 	.short	(.L_15 - .L_14)
.L_14:
        /*001c*/ 	.word	0x00000000
        /*0020*/ 	.short	0x0004
        /*0022*/ 	.short	0x0020
        /*0024*/ 	.byte	0x00, 0xf0, 0x11, 0x00


	//----- nvinfo : EIATTR_KPARAM_INFO
	.align		4
.L_15:
        /*0028*/ 	.byte	0x04, 0x17
        /*002a*/ 	.short	(.L_17 - .L_16)
.L_16:
        /*002c*/ 	.word	0x00000000
        /*0030*/ 	.short	0x0003
        /*0032*/ 	.short	0x0018
        /*0034*/ 	.byte	0x00, 0xf5, 0x21, 0x00


	//----- nvinfo : EIATTR_KPARAM_INFO
	.align		4
.L_17:
        /*0038*/ 	.byte	0x04, 0x17
        /*003a*/ 	.short	(.L_19 - .L_18)
.L_18:
        /*003c*/ 	.word	0x00000000
        /*0040*/ 	.short	0x0002
        /*0042*/ 	.short	0x0010
        /*0044*/ 	.byte	0x00, 0xf5, 0x21, 0x00


	//----- nvinfo : EIATTR_KPARAM_INFO
	.align		4
.L_19:
        /*0048*/ 	.byte	0x04, 0x17
        /*004a*/ 	.short	(.L_21 - .L_20)
.L_20:
        /*004c*/ 	.word	0x00000000
        /*0050*/ 	.short	0x0001
        /*0052*/ 	.short	0x0008
        /*0054*/ 	.byte	0x00, 0xf5, 0x21, 0x00


	//----- nvinfo : EIATTR_KPARAM_INFO
	.align		4
.L_21:
        /*0058*/ 	.byte	0x04, 0x17
        /*005a*/ 	.short	(.L_23 - .L_22)
.L_22:
        /*005c*/ 	.word	0x00000000
        /*0060*/ 	.short	0x0000
        /*0062*/ 	.short	0x0000
        /*0064*/ 	.byte	0x00, 0xf5, 0x21, 0x00


	//----- nvinfo : EIATTR_SPARSE_MMA_MASK
	.align		4
.L_23:
        /*0068*/ 	.byte	0x03, 0x50
        /*006a*/ 	.short	0x0000


	//----- nvinfo : EIATTR_MAXREG_COUNT
	.align		4
        /*006c*/ 	.byte	0x03, 0x1b
        /*006e*/ 	.short	0x00ff


	//----- nvinfo : EIATTR_NUM_BARRIERS
	.align		4
        /*0070*/ 	.byte	0x02, 0x4c
        /*0072*/ 	.byte	0x01
	.zero		1


	//----- nvinfo : EIATTR_MERCURY_ISA_VERSION
	.align		4
        /*0074*/ 	.byte	0x03, 0x5f
        /*0076*/ 	.short	0x0101


	//----- nvinfo : EIATTR_VRC_CTA_INIT_COUNT
	.align		4
        /*0078*/ 	.byte	0x02, 0x4a
	.zero		1
	.zero		1


	//----- nvinfo : EIATTR_EXIT_INSTR_OFFSETS
	.align		4
        /*007c*/ 	.byte	0x04, 0x1c
        /*007e*/ 	.short	(.L_25 - .L_24)


	//   ....[0]....
.L_24:
        /*0080*/ 	.word	0x00000c00


	//   ....[1]....
        /*0084*/ 	.word	0x000015a0


	//----- nvinfo : EIATTR_CRS_STACK_SIZE
	.align		4
.L_25:
        /*0088*/ 	.byte	0x04, 0x1e
        /*008a*/ 	.short	(.L_27 - .L_26)
.L_26:
        /*008c*/ 	.word	0x00000000


	//----- nvinfo : EIATTR_CBANK_PARAM_SIZE
	.align		4
.L_27:
        /*0090*/ 	.byte	0x03, 0x19
        /*0092*/ 	.short	0x0028


	//----- nvinfo : EIATTR_PARAM_CBANK
	.align		4
        /*0094*/ 	.byte	0x04, 0x0a
        /*0096*/ 	.short	(.L_29 - .L_28)
	.align		4
.L_28:
        /*0098*/ 	.word	index@(.nv.constant0._Z30fusedScaledDotProductAttentionPKfS0_S0_Pfii)
        /*009c*/ 	.short	0x0380
        /*009e*/ 	.short	0x0028


	//----- nvinfo : EIATTR_SW_WAR
	.align		4
.L_29:
        /*00a0*/ 	.byte	0x04, 0x36
        /*00a2*/ 	.short	(.L_31 - .L_30)
.L_30:
        /*00a4*/ 	.word	0x00000008
.L_31:


//--------------------- .nv.callgraph             --------------------------
	.section	.nv.callgraph,"",@"SHT_CUDA_CALLGRAPH"
	.align	4
	.sectionentsize	8
	.align		4
        /*0000*/ 	.word	0x00000000
	.align		4
        /*0004*/ 	.word	0xffffffff
	.align		4
        /*0008*/ 	.word	0x00000000
	.align		4
        /*000c*/ 	.word	0xfffffffe
	.align		4
        /*0010*/ 	.word	0x00000000
	.align		4
        /*0014*/ 	.word	0xfffffffd
	.align		4
        /*0018*/ 	.word	0x00000000
	.align		4
        /*001c*/ 	.word	0xfffffffc


//--------------------- .text._Z30fusedScaledDotProductAttentionPKfS0_S0_Pfii --------------------------
	.section	.text._Z30fusedScaledDotProductAttentionPKfS0_S0_Pfii,"ax",@progbits
	.align	128
        .global         _Z30fusedScaledDotProductAttentionPKfS0_S0_Pfii
        .type           _Z30fusedScaledDotProductAttentionPKfS0_S0_Pfii,@function
        .size           _Z30fusedScaledDotProductAttentionPKfS0_S0_Pfii,(.L_x_33 - _Z30fusedScaledDotProductAttentionPKfS0_S0_Pfii)
        .other          _Z30fusedScaledDotProductAttentionPKfS0_S0_Pfii,@"STO_CUDA_ENTRY STV_DEFAULT"
_Z30fusedScaledDotProductAttentionPKfS0_S0_Pfii:
.text._Z30fusedScaledDotProductAttentionPKfS0_S0_Pfii:
[----:B------:R-:W-:Y:S01]  /*0000*/  LDC R1, c[0x0][0x37c] ;  /* 0x0000df00ff017b82 */ /* 0x000fe20000000800 */
[----:B------:R-:W0:Y:S07]  /*0010*/  S2R R2, SR_TID.X ;  /* 0x0000000000027919 */ /* 0x000e2e0000002100 */
[----:B------:R-:W1:Y:S01]  /*0020*/  S2UR UR6, SR_CgaCtaId ;  /* 0x00000000000679c3 */ /* 0x000e620000008800 */
[----:B------:R-:W-:Y:S01]  /*0030*/  UMOV UR4, 0x400 ;  /* 0x0000040000047882 */ /* 0x000fe20000000000 */
[----:B------:R-:W-:Y:S01]  /*0040*/  BSSY.RECONVERGENT B0, `(.L_x_0) ;  /* 0x00000ba000007945 */ /* 0x000fe20003800200 */
[----:B------:R-:W2:Y:S01]  /*0050*/  S2R R21, SR_TID.Y ;  /* 0x0000000000157919 */ /* 0x000ea20000002200 */
[----:B------:R-:W-:-:S04]  /*0060*/  UIADD3 UR5, UPT, UPT, UR4, 0x400, URZ ;  /* 0x0000040004057890 */ /* 0x000fc8000fffe0ff */
[----:B------:R-:W3:Y:S08]  /*0070*/  LDC R0, c[0x0][0x364] ;  /* 0x0000d900ff007b82 */ /* 0x000ef00000000800 */
[----:B------:R-:W4:Y:S08]  /*0080*/  S2UR UR8, SR_CTAID.X ;  /* 0x00000000000879c3 */ /* 0x000f300000002500 */
[----:B------:R-:W4:Y:S01]  /*0090*/  LDC R3, c[0x0][0x360] ;  /* 0x0000d800ff037b82 */ /* 0x000f220000000800 */
[----:B-1----:R-:W-:-:S02]  /*00a0*/  ULEA UR5, UR6, UR5, 0x18 ;  /* 0x0000000506057291 */ /* 0x002fc4000f8ec0ff */
[----:B------:R-:W-:Y:S01]  /*00b0*/  ULEA UR4, UR6, UR4, 0x18 ;  /* 0x0000000406047291 */ /* 0x000fe2000f8ec0ff */
[----:B0-----:R-:W-:-:S04]  /*00c0*/  ISETP.NE.AND P0, PT, R2, RZ, PT ;  /* 0x000000ff0200720c */ /* 0x001fc80003f05270 */
[----:B------:R-:W3:Y:S01]  /*00d0*/  S2UR UR7, SR_CTAID.Y ;  /* 0x00000000000779c3 */ /* 0x000ee20000002600 */
[----:B--2---:R-:W-:-:S07]  /*00e0*/  LEA R20, R21, UR5, 0x2 ;  /* 0x0000000515147c11 */ /* 0x004fce000f8e10ff */
[----:B------:R-:W0:Y:S01]  /*00f0*/  LDC.64 R6, c[0x0][0x3a0] ;  /* 0x0000e800ff067b82 */ /* 0x000e220000000a00 */
[----:B------:R1:W-:Y:S01]  /*0100*/  @!P0 STS [R20], RZ ;  /* 0x000000ff14008388 */ /* 0x0003e20000000800 */
[----:B----4-:R-:W-:Y:S01]  /*0110*/  IMAD R3, R3, UR8, R2 ;  /* 0x0000000803037c24 */ /* 0x010fe2000f8e0202 */
[----:B------:R-:W2:Y:S01]  /*0120*/  LDCU.64 UR8, c[0x0][0x358] ;  /* 0x00006b00ff0877ac */ /* 0x000ea20008000a00 */
[----:B---3--:R-:W-:Y:S01]  /*0130*/  IMAD R0, R0, UR7, R21 ;  /* 0x0000000700007c24 */ /* 0x008fe2000f8e0215 */
[----:B------:R-:W-:-:S04]  /*0140*/  LEA R21, R21, UR4, 0x6 ;  /* 0x0000000415157c11 */ /* 0x000fc8000f8e30ff */
[----:B------:R-:W-:Y:S01]  /*0150*/  LEA R21, R2, R21, 0x2 ;  /* 0x0000001502157211 */ /* 0x000fe200078e10ff */
[----:B------:R-:W-:Y:S01]  /*0160*/  BAR.SYNC.DEFER_BLOCKING 0x0 ;  /* 0x0000000000007b1d */ /* 0x000fe20000010000 */
[----:B0-----:R-:W-:-:S04]  /*0170*/  ISETP.GE.AND P0, PT, R3, R7, PT ;  /* 0x000000070300720c */ /* 0x001fc80003f06270 */
[----:B------:R-:W-:-:S13]  /*0180*/  ISETP.LT.AND P0, PT, R0, R6, !P0 ;  /* 0x000000060000720c */ /* 0x000fda0004701270 */
[----:B-12---:R-:W-:Y:S05]  /*0190*/  @!P0 BRA `(.L_x_1) ;  /* 0x0000000800908947 */ /* 0x006fea0003800000 */
[----:B------:R-:W-:Y:S01]  /*01a0*/  ISETP.GE.AND P1, PT, R7, 0x1, PT ;  /* 0x000000010700780c */ /* 0x000fe20003f26270 */
[----:B------:R-:W-:-:S12]  /*01b0*/  HFMA2 R2, -RZ, RZ, 0, 0 ;  /* 0x00000000ff027431 */ /* 0x000fd800000001ff */
[----:B------:R-:W-:Y:S05]  /*01c0*/  @!P1 BRA `(.L_x_2) ;  /* 0x0000000400e09947 */ /* 0x000fea0003800000 */
[C---:B------:R-:W-:Y:S01]  /*01d0*/  ISETP.GE.U32.AND P2, PT, R7.reuse, 0x8, PT ;  /* 0x000000080700780c */ /* 0x040fe20003f46070 */
[----:B------:R-:W-:Y:S01]  /*01e0*/  IMAD R24, R0, R7, RZ ;  /* 0x0000000700187224 */ /* 0x000fe200078e02ff */
[----:B------:R-:W-:Y:S02]  /*01f0*/  LOP3.LUT R22, R7, 0x7, RZ, 0xc0, !PT ;  /* 0x0000000707167812 */ /* 0x000fe400078ec0ff */
[----:B------:R-:W-:Y:S02]  /*0200*/  MOV R2, RZ ;  /* 0x000000ff00027202 */ /* 0x000fe40000000f00 */
[----:B------:R-:W-:Y:S02]  /*0210*/  ISETP.NE.AND P1, PT, R22, RZ, PT ;  /* 0x000000ff1600720c */ /* 0x000fe40003f25270 */
[----:B------:R-:W-:-:S05]  /*0220*/  MOV R25, RZ ;  /* 0x000000ff00197202 */ /* 0x000fca0000000f00 */
[----:B------:R-:W-:Y:S06]  /*0230*/  @!P2 BRA `(.L_x_3) ;  /* 0x0000000000c4a947 */ /* 0x000fec0003800000 */
[----:B------:R-:W0:Y:S01]  /*0240*/  LDC.64 R4, c[0x0][0x380] ;  /* 0x0000e000ff047b82 */ /* 0x000e220000000a00 */
[----:B------:R-:W-:Y:S02]  /*0250*/  LOP3.LUT R25, R7, 0x7ffffff8, RZ, 0xc0, !PT ;  /* 0x7ffffff807197812 */ /* 0x000fe400078ec0ff */
[----:B------:R-:W-:Y:S02]  /*0260*/  MOV R2, RZ ;  /* 0x000000ff00027202 */ /* 0x000fe40000000f00 */
[----:B------:R-:W-:Y:S02]  /*0270*/  MOV R23, R3 ;  /* 0x0000000300177202 */ /* 0x000fe40000000f00 */
[----:B------:R-:W-:Y:S01]  /*0280*/  IADD3 R26, PT, PT, -R25, RZ, RZ ;  /* 0x000000ff191a7210 */ /* 0x000fe20007ffe1ff */
[----:B0-----:R-:W-:-:S03]  /*0290*/  IMAD.WIDE.U32 R4, R24, 0x4, R4 ;  /* 0x0000000418047825 */ /* 0x001fc600078e0004 */
[----:B------:R-:W-:-:S04]  /*02a0*/  IADD3 R10, P2, PT, R4, 0x10, RZ ;  /* 0x00000010040a7810 */ /* 0x000fc80007f5e0ff */
[----:B------:R-:W-:-:S09]  /*02b0*/  IADD3.X R11, PT, PT, RZ, R5, RZ, P2, !PT ;  /* 0x00000005ff0b7210 */ /* 0x000fd200017fe4ff */
.L_x_4:
[----:B------:R-:W0:Y:S01]  /*02c0*/  LDC.64 R18, c[0x0][0x388] ;  /* 0x0000e200ff127b82 */ /* 0x000e220000000a00 */
[----:B------:R-:W-:Y:S02]  /*02d0*/  MOV R8, R10 ;  /* 0x0000000a00087202 */ /* 0x000fe40000000f00 */
[----:B------:R-:W-:-:S05]  /*02e0*/  MOV R9, R11 ;  /* 0x0000000b00097202 */ /* 0x000fca0000000f00 */
[----:B------:R-:W2:Y:S04]  /*02f0*/  LDG.E R5, desc[UR8][R8.64+-0x10] ;  /* 0xfffff00808057981 */ /* 0x000ea8000c1e1900 */
[----:B------:R-:W3:Y:S01]  /*0300*/  LDG.E R27, desc[UR8][R8.64+-0xc] ;  /* 0xfffff408081b7981 */ /* 0x000ee2000c1e1900 */
[----:B0-----:R-:W-:-:S05]  /*0310*/  IMAD.WIDE R18, R23, 0x4, R18 ;  /* 0x0000000417127825 */ /* 0x001fca00078e0212 */
[----:B------:R0:W2:Y:S02]  /*0320*/  LDG.E R4, desc[UR8][R18.64] ;  /* 0x0000000812047981 */ /* 0x0000a4000c1e1900 */
[----:B0-----:R-:W-:-:S05]  /*0330*/  IMAD.WIDE R18, R6, 0x4, R18 ;  /* 0x0000000406127825 */ /* 0x001fca00078e0212 */
[----:B------:R-:W3:Y:S01]  /*0340*/  LDG.E R28, desc[UR8][R18.64] ;  /* 0x00000008121c7981 */ /* 0x000ee2000c1e1900 */
[----:B------:R-:W-:-:S04]  /*0350*/  IMAD.WIDE R12, R6, 0x4, R18 ;  /* 0x00000004060c7825 */ /* 0x000fc800078e0212 */
[C---:B------:R-:W-:Y:S02]  /*0360*/  IMAD.WIDE R14, R6.reuse, 0x4, R12 ;  /* 0x00000004060e7825 */ /* 0x040fe400078e020c */
[----:B------:R-:W4:Y:S02]  /*0370*/  LDG.E R12, desc[UR8][R12.64] ;  /* 0x000000080c0c7981 */ /* 0x000f24000c1e1900 */
[C---:B------:R-:W-:Y:S02]  /*0380*/  IMAD.WIDE R10, R6.reuse, 0x4, R14 ;  /* 0x00000004060a7825 */ /* 0x040fe400078e020e */
[----:B------:R2:W5:Y:S04]  /*0390*/  LDG.E R29, desc[UR8][R14.64] ;  /* 0x000000080e1d7981 */ /* 0x000568000c1e1900 */
[----:B------:R-:W5:Y:S01]  /*03a0*/  LDG.E R19, desc[UR8][R8.64] ;  /* 0x0000000808137981 */ /* 0x000f62000c1e1900 */
[----:B------:R-:W-:-:S03]  /*03b0*/  IMAD.WIDE R16, R6, 0x4, R10 ;  /* 0x0000000406107825 */ /* 0x000fc600078e020a */
[----:B------:R4:W5:Y:S04]  /*03c0*/  LDG.E R10, desc[UR8][R10.64] ;  /* 0x000000080a0a7981 */ /* 0x000968000c1e1900 */
[----:B------:R-:W5:Y:S04]  /*03d0*/  LDG.E R18, desc[UR8][R8.64+0xc] ;  /* 0x00000c0808127981 */ /* 0x000f68000c1e1900 */
[----:B------:R-:W4:Y:S01]  /*03e0*/  LDG.E R11, desc[UR8][R8.64+-0x8] ;  /* 0xfffff808080b7981 */ /* 0x000f22000c1e1900 */
[----:B--2---:R-:W-:-:S03]  /*03f0*/  FFMA R14, R5, R4, R2 ;  /* 0x00000004050e7223 */ /* 0x004fc60000000002 */
[----:B------:R-:W5:Y:S01]  /*0400*/  LDG.E R2, desc[UR8][R8.64+-0x4] ;  /* 0xfffffc0808027981 */ /* 0x000f62000c1e1900 */
[----:B------:R-:W-:-:S03]  /*0410*/  IMAD.WIDE R4, R6, 0x4, R16 ;  /* 0x0000000406047825 */ /* 0x000fc600078e0210 */
[----:B------:R-:W2:Y:S04]  /*0420*/  LDG.E R16, desc[UR8][R16.64] ;  /* 0x0000000810107981 */ /* 0x000ea8000c1e1900 */
[----:B------:R-:W2:Y:S01]  /*0430*/  LDG.E R13, desc[UR8][R4.64] ;  /* 0x00000008040d7981 */ /* 0x000ea2000c1e1900 */
[----:B---3--:R-:W-:-:S03]  /*0440*/  FFMA R28, R27, R28, R14 ;  /* 0x0000001c1b1c7223 */ /* 0x008fc6000000000e */
[----:B------:R-:W2:Y:S01]  /*0450*/  LDG.E R27, desc[UR8][R8.64+0x4] ;  /* 0x00000408081b7981 */ /* 0x000ea2000c1e1900 */
[----:B------:R-:W-:-:S03]  /*0460*/  IMAD.WIDE R14, R6, 0x4, R4 ;  /* 0x00000004060e7825 */ /* 0x000fc600078e0204 */
[----:B------:R-:W3:Y:S04]  /*0470*/  LDG.E R4, desc[UR8][R8.64+0x8] ;  /* 0x0000080808047981 */ /* 0x000ee8000c1e1900 */
[----:B------:R-:W3:Y:S01]  /*0480*/  LDG.E R15, desc[UR8][R14.64] ;  /* 0x000000080e0f7981 */ /* 0x000ee2000c1e1900 */
[----:B------:R-:W-:-:S04]  /*0490*/  IADD3 R26, PT, PT, R26, 0x8, RZ ;  /* 0x000000081a1a7810 */ /* 0x000fc80007ffe0ff */
[----:B------:R-:W-:Y:S01]  /*04a0*/  ISETP.NE.AND P2, PT, R26, RZ, PT ;  /* 0x000000ff1a00720c */ /* 0x000fe20003f45270 */
[----:B----4-:R-:W-:Y:S01]  /*04b0*/  FFMA R11, R11, R12, R28 ;  /* 0x0000000c0b0b7223 */ /* 0x010fe2000000001c */
[----:B------:R-:W-:-:S03]  /*04c0*/  LEA R23, R6, R23, 0x3 ;  /* 0x0000001706177211 */ /* 0x000fc600078e18ff */
[----:B-----5:R-:W-:-:S04]  /*04d0*/  FFMA R2, R2, R29, R11 ;  /* 0x0000001d02027223 */ /* 0x020fc8000000000b */
[----:B------:R-:W-:Y:S01]  /*04e0*/  FFMA R2, R19, R10, R2 ;  /* 0x0000000a13027223 */ /* 0x000fe20000000002 */
[----:B------:R-:W-:-:S03]  /*04f0*/  IADD3 R10, P3, PT, R8, 0x20, RZ ;  /* 0x00000020080a7810 */ /* 0x000fc60007f7e0ff */
[----:B--2---:R-:W-:-:S04]  /*0500*/  FFMA R27, R27, R16, R2 ;  /* 0x000000101b1b7223 */ /* 0x004fc80000000002 */
[----:B---3--:R-:W-:Y:S01]  /*0510*/  FFMA R13, R4, R13, R27 ;  /* 0x0000000d040d7223 */ /* 0x008fe2000000001b */
[----:B------:R-:W-:-:S03]  /*0520*/  IADD3.X R11, PT, PT, RZ, R9, RZ, P3, !PT ;  /* 0x00000009ff0b7210 */ /* 0x000fc60001ffe4ff */
[----:B------:R-:W-:Y:S01]  /*0530*/  FFMA R2, R18, R15, R13 ;  /* 0x0000000f12027223 */ /* 0x000fe2000000000d */
[----:B------:R-:W-:Y:S06]  /*0540*/  @P2 BRA `(.L_x_4) ;  /* 0xfffffffc005c2947 */ /* 0x000fec000383ffff */
.L_x_3:
[----:B------:R-:W-:Y:S05]  /*0550*/  @!P1 BRA `(.L_x_2) ;  /* 0x0000000000fc9947 */ /* 0x000fea0003800000 */
[----:B------:R-:W-:Y:S02]  /*0560*/  ISETP.GE.U32.AND P2, PT, R22, 0x4, PT ;  /* 0x000000041600780c */ /* 0x000fe40003f46070 */
[----:B------:R-:W-:-:S04]  /*0570*/  LOP3.LUT R18, R7, 0x3, RZ, 0xc0, !PT ;  /* 0x0000000307127812 */ /* 0x000fc800078ec0ff */
[----:B------:R-:W-:-:S07]  /*0580*/  ISETP.NE.AND P1, PT, R18, RZ, PT ;  /* 0x000000ff1200720c */ /* 0x000fce0003f25270 */
[----:B------:R-:W-:Y:S06]  /*0590*/  @!P2 BRA `(.L_x_5) ;  /* 0x00000000006ca947 */ /* 0x000fec0003800000 */
[----:B------:R-:W0:Y:S01]  /*05a0*/  LDC.64 R8, c[0x0][0x388] ;  /* 0x0000e200ff087b82 */ /* 0x000e220000000a00 */
[----:B------:R-:W1:Y:S01]  /*05b0*/  LDCU.64 UR4, c[0x0][0x380] ;  /* 0x00007000ff0477ac */ /* 0x000e620008000a00 */
[----:B------:R-:W-:Y:S01]  /*05c0*/  IMAD R11, R25, R6, R3 ;  /* 0x00000006190b7224 */ /* 0x000fe200078e0203 */
[CC--:B------:R-:W-:Y:S02]  /*05d0*/  IADD3 R17, PT, PT, R24.reuse, R25.reuse, RZ ;  /* 0x0000001918117210 */ /* 0x0c0fe40007ffe0ff */
[----:B------:R-:W-:-:S03]  /*05e0*/  IADD3 R12, P2, PT, R24, R25, RZ ;  /* 0x00000019180c7210 */ /* 0x000fc60007f5e0ff */
[----:B------:R-:W2:Y:S01]  /*05f0*/  LDC.64 R4, c[0x0][0x380] ;  /* 0x0000e000ff047b82 */ /* 0x000ea20000000a00 */
[----:B0-----:R-:W-:-:S04]  /*0600*/  IMAD.WIDE R8, R11, 0x4, R8 ;  /* 0x000000040b087825 */ /* 0x001fc800078e0208 */
[----:B------:R-:W-:Y:S02]  /*0610*/  IMAD.WIDE R10, R6, 0x4, R8 ;  /* 0x00000004060a7825 */ /* 0x000fe400078e0208 */
[----:B------:R-:W3:Y:S02]  /*0620*/  LDG.E R8, desc[UR8][R8.64] ;  /* 0x0000000808087981 */ /* 0x000ee4000c1e1900 */
[----:B--2---:R-:W-:Y:S01]  /*0630*/  IMAD.WIDE.U32 R16, R17, 0x4, R4 ;  /* 0x0000000411107825 */ /* 0x004fe200078e0004 */
[----:B------:R-:W-:Y:S02]  /*0640*/  IADD3.X R5, PT, PT, RZ, RZ, RZ, P2, !PT ;  /* 0x000000ffff057210 */ /* 0x000fe400017fe4ff */
[----:B-1----:R-:W-:-:S03]  /*0650*/  LEA R4, P2, R12, UR4, 0x2 ;  /* 0x000000040c047c11 */ /* 0x002fc6000f8410ff */
[----:B------:R-:W3:Y:S01]  /*0660*/  LDG.E R17, desc[UR8][R16.64] ;  /* 0x0000000810117981 */ /* 0x000ee2000c1e1900 */
[----:B------:R-:W-:Y:S01]  /*0670*/  LEA.HI.X R5, R12, UR5, R5, 0x2, P2 ;  /* 0x000000050c057c11 */ /* 0x000fe200090f1405 */
[C---:B------:R-:W-:Y:S02]  /*0680*/  IMAD.WIDE R12, R6.reuse, 0x4, R10 ;  /* 0x00000004060c7825 */ /* 0x040fe400078e020a */
[----:B------:R-:W2:Y:S04]  /*0690*/  LDG.E R10, desc[UR8][R10.64] ;  /* 0x000000080a0a7981 */ /* 0x000ea8000c1e1900 */
[----:B------:R-:W2:Y:S01]  /*06a0*/  LDG.E R19, desc[UR8][R4.64+0x4] ;  /* 0x0000040804137981 */ /* 0x000ea2000c1e1900 */
[----:B------:R-:W-:-:S03]  /*06b0*/  IMAD.WIDE R14, R6, 0x4, R12 ;  /* 0x00000004060e7825 */ /* 0x000fc600078e020c */
[----:B------:R-:W4:Y:S04]  /*06c0*/  LDG.E R22, desc[UR8][R12.64] ;  /* 0x000000080c167981 */ /* 0x000f28000c1e1900 */
[----:B------:R-:W4:Y:S04]  /*06d0*/  LDG.E R23, desc[UR8][R4.64+0x8] ;  /* 0x0000080804177981 */ /* 0x000f28000c1e1900 */
[----:B------:R-:W5:Y:S04]  /*06e0*/  LDG.E R27, desc[UR8][R4.64+0xc] ;  /* 0x00000c08041b7981 */ /* 0x000f68000c1e1900 */
[----:B------:R-:W5:Y:S01]  /*06f0*/  LDG.E R14, desc[UR8][R14.64] ;  /* 0x000000080e0e7981 */ /* 0x000f62000c1e1900 */
[----:B------:R-:W-:Y:S01]  /*0700*/  IADD3 R25, PT, PT, R25, 0x4, RZ ;  /* 0x0000000419197810 */ /* 0x000fe20007ffe0ff */
[----:B---3--:R-:W-:-:S04]  /*0710*/  FFMA R2, R17, R8, R2 ;  /* 0x0000000811027223 */ /* 0x008fc80000000002 */
[----:B--2---:R-:W-:-:S04]  /*0720*/  FFMA R2, R19, R10, R2 ;  /* 0x0000000a13027223 */ /* 0x004fc80000000002 */
[----:B----4-:R-:W-:-:S04]  /*0730*/  FFMA R2, R23, R22, R2 ;  /* 0x0000001617027223 */ /* 0x010fc80000000002 */
[----:B-----5:R-:W-:-:S07]  /*0740*/  FFMA R2, R27, R14, R2 ;  /* 0x0000000e1b027223 */ /* 0x020fce0000000002 */
.L_x_5:
[----:B------:R-:W-:Y:S05]  /*0750*/  @!P1 BRA `(.L_x_2) ;  /* 0x00000000007c9947 */ /* 0x000fea0003800000 */
[----:B------:R-:W-:Y:S01]  /*0760*/  ISETP.NE.AND P2, PT, R18, 0x1, PT ;  /* 0x000000011200780c */ /* 0x000fe20003f45270 */
[----:B------:R-:W0:Y:S01]  /*0770*/  LDC.64 R12, c[0x0][0x380] ;  /* 0x0000e000ff0c7b82 */ /* 0x000e220000000a00 */
[----:B------:R-:W-:-:S04]  /*0780*/  LOP3.LUT R16, R7, 0x1, RZ, 0xc0, !PT ;  /* 0x0000000107107812 */ /* 0x000fc800078ec0ff */
[----:B------:R-:W-:-:S03]  /*0790*/  ISETP.NE.U32.AND P1, PT, R16, 0x1, PT ;  /* 0x000000011000780c */ /* 0x000fc60003f25070 */
[----:B------:R-:W1:Y:S04]  /*07a0*/  LDC.64 R14, c[0x0][0x388] ;  /* 0x0000e200ff0e7b82 */ /* 0x000e680000000a00 */
[CC--:B------:R-:W-:Y:S02]  /*07b0*/  @P2 IADD3 R17, PT, PT, R24.reuse, R25.reuse, RZ ;  /* 0x0000001918112210 */ /* 0x0c0fe40007ffe0ff */
[----:B------:R-:W-:Y:S02]  /*07c0*/  @P2 IADD3 R16, P3, PT, R24, R25, RZ ;  /* 0x0000001918102210 */ /* 0x000fe40007f7e0ff */
[----:B------:R-:W2:Y:S02]  /*07d0*/  @P2 LDC.64 R4, c[0x0][0x380] ;  /* 0x0000e000ff042b82 */ /* 0x000ea40000000a00 */
[----:B------:R-:W-:-:S06]  /*07e0*/  @P2 IADD3.X R18, PT, PT, RZ, RZ, RZ, P3, !PT ;  /* 0x000000ffff122210 */ /* 0x000fcc0001ffe4ff */
[----:B------:R-:W3:Y:S01]  /*07f0*/  LDC.64 R8, c[0x0][0x380] ;  /* 0x0000e000ff087b82 */ /* 0x000ee20000000a00 */
[----:B0-----:R-:W-:-:S04]  /*0800*/  @P2 IMAD.WIDE.U32 R12, R17, 0x4, R12 ;  /* 0x00000004110c2825 */ /* 0x001fc800078e000c */
[C---:B------:R-:W-:Y:S01]  /*0810*/  @P2 IMAD R17, R25.reuse, R6, R3 ;  /* 0x0000000619112224 */ /* 0x040fe200078e0203 */
[----:B------:R-:W-:Y:S01]  /*0820*/  @P2 IADD3 R25, PT, PT, R25, 0x2, RZ ;  /* 0x0000000219192810 */ /* 0x000fe20007ffe0ff */
[----:B------:R-:W4:Y:S01]  /*0830*/  @P2 LDG.E R13, desc[UR8][R12.64] ;  /* 0x000000080c0d2981 */ /* 0x000f22000c1e1900 */
[----:B------:R-:W0:Y:S01]  /*0840*/  LDC.64 R10, c[0x0][0x388] ;  /* 0x0000e200ff0a7b82 */ /* 0x000e220000000a00 */
[----:B-1----:R-:W-:Y:S01]  /*0850*/  @P2 IMAD.WIDE R14, R17, 0x4, R14 ;  /* 0x00000004110e2825 */ /* 0x002fe200078e020e */
[----:B------:R-:W-:Y:S02]  /*0860*/  @!P1 IADD3 R19, PT, PT, R24, R25, RZ ;  /* 0x0000001918139210 */ /* 0x000fe40007ffe0ff */
[----:B--2---:R-:W-:Y:S01]  /*0870*/  @P2 LEA R4, P3, R16, R4, 0x2 ;  /* 0x0000000410042211 */ /* 0x004fe200078610ff */
[----:B------:R-:W-:-:S03]  /*0880*/  @!P1 IMAD R25, R25, R6, R3 ;  /* 0x0000000619199224 */ /* 0x000fc600078e0203 */
[----:B------:R-:W-:Y:S01]  /*0890*/  @P2 LEA.HI.X R5, R16, R5, R18, 0x2, P3 ;  /* 0x0000000510052211 */ /* 0x000fe200018f1412 */
[----:B------:R-:W-:Y:S01]  /*08a0*/  @P2 IMAD.WIDE R16, R6, 0x4, R14 ;  /* 0x0000000406102825 */ /* 0x000fe200078e020e */
[----:B------:R-:W4:Y:S03]  /*08b0*/  @P2 LDG.E R18, desc[UR8][R14.64] ;  /* 0x000000080e122981 */ /* 0x000f26000c1e1900 */
[----:B---3--:R-:W-:Y:S01]  /*08c0*/  @!P1 IMAD.WIDE.U32 R8, R19, 0x4, R8 ;  /* 0x0000000413089825 */ /* 0x008fe200078e0008 */
[----:B------:R-:W2:Y:S04]  /*08d0*/  @P2 LDG.E R4, desc[UR8][R4.64+0x4] ;  /* 0x0000040804042981 */ /* 0x000ea8000c1e1900 */
[----:B------:R-:W2:Y:S01]  /*08e0*/  @P2 LDG.E R16, desc[UR8][R16.64] ;  /* 0x0000000810102981 */ /* 0x000ea2000c1e1900 */
[----:B0-----:R-:W-:-:S03]  /*08f0*/  @!P1 IMAD.WIDE R10, R25, 0x4, R10 ;  /* 0x00000004190a9825 */ /* 0x001fc600078e020a */
[----:B------:R-:W3:Y:S04]  /*0900*/  @!P1 LDG.E R9, desc[UR8][R8.64] ;  /* 0x0000000808099981 */ /* 0x000ee8000c1e1900 */
[----:B------:R-:W3:Y:S01]  /*0910*/  @!P1 LDG.E R10, desc[UR8][R10.64] ;  /* 0x000000080a0a9981 */ /* 0x000ee2000c1e1900 */
[----:B----4-:R-:W-:-:S04]  /*0920*/  @P2 FFMA R13, R13, R18, R2 ;  /* 0x000000120d0d2223 */ /* 0x010fc80000000002 */
[----:B--2---:R-:W-:-:S04]  /*0930*/  @P2 FFMA R2, R4, R16, R13 ;  /* 0x0000001004022223 */ /* 0x004fc8000000000d */
[----:B---3--:R-:W-:-:S07]  /*0940*/  @!P1 FFMA R2, R9, R10, R2 ;  /* 0x0000000a09029223 */ /* 0x008fce0000000002 */
.L_x_2:
[----:B------:R-:W-:-:S04]  /*0950*/  I2FP.F32.S32 R4, R7 ;  /* 0x0000000700047245 */ /* 0x000fc80000201400 */
[----:B------:R-:W-:Y:S01]  /*0960*/  IADD3 R6, PT, PT, R4, -0xd000000, RZ ;  /* 0xf300000004067810 */ /* 0x000fe20007ffe0ff */
[----:B------:R0:W1:Y:S03]  /*0970*/  MUFU.RSQ R5, R4 ;  /* 0x0000000400057308 */ /* 0x0000660000001400 */
[----:B------:R-:W-:-:S13]  /*0980*/  ISETP.GT.U32.AND P1, PT, R6, 0x727fffff, PT ;  /* 0x727fffff0600780c */ /* 0x000fda0003f24070 */
[----:B0-----:R-:W-:Y:S05]  /*0990*/  @!P1 BRA `(.L_x_6) ;  /* 0x00000000000c9947 */ /* 0x001fea0003800000 */
[----:B------:R-:W-:-:S07]  /*09a0*/  MOV R8, 0x9c0 ;  /* 0x000009c000087802 */ /* 0x000fce0000000f00 */
[----:B-1----:R-:W-:Y:S05]  /*09b0*/  CALL.REL.NOINC `($__internal_0_$__cuda_sm20_sqrt_rn_f32_slowpath) ;  /* 0x0000000800fc7944 */ /* 0x002fea0003c00000 */
[----:B------:R-:W-:Y:S05]  /*09c0*/  BRA `(.L_x_7) ;  /* 0x0000000000107947 */ /* 0x000fea0003800000 */
.L_x_6:
[----:B-1----:R-:W-:Y:S01]  /*09d0*/  FMUL.FTZ R7, R4, R5 ;  /* 0x0000000504077220 */ /* 0x002fe20000410000 */
[----:B------:R-:W-:-:S03]  /*09e0*/  FMUL.FTZ R5, R5, 0.5 ;  /* 0x3f00000005057820 */ /* 0x000fc60000410000 */
[----:B------:R-:W-:-:S04]  /*09f0*/  FFMA R4, -R7, R7, R4 ;  /* 0x0000000707047223 */ /* 0x000fc80000000104 */
[----:B------:R-:W-:-:S07]  /*0a00*/  FFMA R7, R4, R5, R7 ;  /* 0x0000000504077223 */ /* 0x000fce0000000007 */
.L_x_7:
[----:B------:R-:W0:Y:S01]  /*0a10*/  MUFU.RCP R4, R7 ;  /* 0x0000000700047308 */ /* 0x000e220000001000 */
[----:B------:R-:W-:Y:S07]  /*0a20*/  BSSY.RECONVERGENT B1, `(.L_x_8) ;  /* 0x000000c000017945 */ /* 0x000fee0003800200 */
[----:B------:R-:W1:Y:S01]  /*0a30*/  FCHK P1, R2, R7 ;  /* 0x0000000702007302 */ /* 0x000e620000020000 */
[----:B0-----:R-:W-:-:S04]  /*0a40*/  FFMA R5, R4, -R7, 1 ;  /* 0x3f80000004057423 */ /* 0x001fc80000000807 */
[----:B------:R-:W-:-:S04]  /*0a50*/  FFMA R5, R4, R5, R4 ;  /* 0x0000000504057223 */ /* 0x000fc80000000004 */
[----:B------:R-:W-:-:S04]  /*0a60*/  FFMA R9, R5, R2, RZ ;  /* 0x0000000205097223 */ /* 0x000fc800000000ff */
[----:B------:R-:W-:-:S04]  /*0a70*/  FFMA R4, R9, -R7, R2 ;  /* 0x8000000709047223 */ /* 0x000fc80000000002 */
[----:B------:R-:W-:Y:S01]  /*0a80*/  FFMA R4, R5, R4, R9 ;  /* 0x0000000405047223 */ /* 0x000fe20000000009 */
[----:B-1----:R-:W-:Y:S06]  /*0a90*/  @!P1 BRA `(.L_x_9) ;  /* 0x0000000000109947 */ /* 0x002fec0003800000 */
[----:B------:R-:W-:Y:S02]  /*0aa0*/  MOV R5, R7 ;  /* 0x0000000700057202 */ /* 0x000fe40000000f00 */
[----:B------:R-:W-:-:S07]  /*0ab0*/  MOV R4, 0xad0 ;  /* 0x00000ad000047802 */ /* 0x000fce0000000f00 */
[----:B------:R-:W-:Y:S05]  /*0ac0*/  CALL.REL.NOINC `($__internal_1_$__cuda_sm3x_div_rn_noftz_f32_slowpath) ;  /* 0x0000000c00187944 */ /* 0x000fea0003c00000 */
[----:B------:R-:W-:-:S07]  /*0ad0*/  MOV R4, R2 ;  /* 0x0000000200047202 */ /* 0x000fce0000000f00 */
.L_x_9:
[----:B------:R-:W-:Y:S05]  /*0ae0*/  BSYNC.RECONVERGENT B1 ;  /* 0x0000000000017941 */ /* 0x000fea0003800200 */
.L_x_8:
[----:B------:R-:W-:Y:S01]  /*0af0*/  HFMA2 R5, -RZ, RZ, 0.96630859375, -0.0022525787353515625 ;  /* 0x3bbb989dff057431 */ /* 0x000fe200000001ff */
[----:B------:R-:W-:-:S04]  /*0b00*/  MOV R7, 0x437c0000 ;  /* 0x437c000000077802 */ /* 0x000fc80000000f00 */
[----:B------:R-:W-:-:S04]  /*0b10*/  FFMA.SAT R2, R4, R5, 0.5 ;  /* 0x3f00000004027423 */ /* 0x000fc80000002005 */
[----:B------:R-:W-:-:S04]  /*0b20*/  FFMA.RM R2, R2, R7, 12582913 ;  /* 0x4b40000102027423 */ /* 0x000fc80000004007 */
[C---:B------:R-:W-:Y:S01]  /*0b30*/  FADD R5, R2.reuse, -12583039 ;  /* 0xcb40007f02057421 */ /* 0x040fe20000000000 */
[----:B------:R-:W-:-:S03]  /*0b40*/  SHF.L.U32 R2, R2, 0x17, RZ ;  /* 0x0000001702027819 */ /* 0x000fc600000006ff */
[----:B------:R-:W-:-:S04]  /*0b50*/  FFMA R5, R4, 1.4426950216293334961, -R5 ;  /* 0x3fb8aa3b04057823 */ /* 0x000fc80000000805 */
[----:B------:R-:W-:-:S06]  /*0b60*/  FFMA R5, R4, 1.925963033500011079e-08, R5 ;  /* 0x32a5706004057823 */ /* 0x000fcc0000000005 */
[----:B------:R-:W0:Y:S02]  /*0b70*/  MUFU.EX2 R5, R5 ;  /* 0x0000000500057308 */ /* 0x000e240000000800 */
[----:B0-----:R-:W-:-:S05]  /*0b80*/  FMUL R2, R2, R5 ;  /* 0x0000000502027220 */ /* 0x001fca0000400000 */
[----:B------:R0:W-:Y:S02]  /*0b90*/  STS [R21], R2 ;  /* 0x0000000215007388 */ /* 0x0001e40000000800 */
.L_x_10:
[----:B------:R-:W1:Y:S02]  /*0ba0*/  LDS R4, [R20] ;  /* 0x0000000014047984 */ /* 0x000e640000000800 */
[----:B-1----:R-:W-:-:S05]  /*0bb0*/  FADD R5, R2, R4 ;  /* 0x0000000402057221 */ /* 0x002fca0000000000 */
[----:B------:R-:W1:Y:S02]  /*0bc0*/  ATOMS.CAST.SPIN P1, [R20], R4, R5 ;  /* 0x000000041400758d */ /* 0x000e640001820005 */
[----:B-1----:R-:W-:Y:S05]  /*0bd0*/  @!P1 BRA `(.L_x_10) ;  /* 0xfffffffc00f09947 */ /* 0x002fea000383ffff */
.L_x_1:
[----:B------:R-:W-:Y:S05]  /*0be0*/  BSYNC.RECONVERGENT B0 ;  /* 0x0000000000007941 */ /* 0x000fea0003800200 */
.L_x_0:
[----:B------:R-:W-:Y:S06]  /*0bf0*/  BAR.SYNC.DEFER_BLOCKING 0x0 ;  /* 0x0000000000007b1d */ /* 0x000fec0000010000 */
[----:B------:R-:W-:Y:S05]  /*0c00*/  @!P0 EXIT ;  /* 0x000000000000894d */ /* 0x000fea0003800000 */
[----:B------:R-:W1:Y:S01]  /*0c10*/  LDS R5, [R20] ;  /* 0x0000000014057984 */ /* 0x000e620000000800 */
[----:B------:R-:W-:Y:S03]  /*0c20*/  BSSY.RECONVERGENT B0, `(.L_x_11) ;  /* 0x000000d000007945 */ /* 0x000fe60003800200 */
[----:B0-----:R-:W0:Y:S01]  /*0c30*/  LDS R21, [R21] ;  /* 0x0000000015157984 */ /* 0x001e220000000800 */
[----:B-1----:R-:W1:Y:S08]  /*0c40*/  MUFU.RCP R2, R5 ;  /* 0x0000000500027308 */ /* 0x002e700000001000 */
[----:B0-----:R-:W0:Y:S01]  /*0c50*/  FCHK P0, R21, R5 ;  /* 0x0000000515007302 */ /* 0x001e220000000000 */
[----:B-1----:R-:W-:-:S04]  /*0c60*/  FFMA R7, -R5, R2, 1 ;  /* 0x3f80000005077423 */ /* 0x002fc80000000102 */
[----:B------:R-:W-:-:S04]  /*0c70*/  FFMA R2, R2, R7, R2 ;  /* 0x0000000702027223 */ /* 0x000fc80000000002 */
[----:B------:R-:W-:-:S04]  /*0c80*/  FFMA R7, R21, R2, RZ ;  /* 0x0000000215077223 */ /* 0x000fc800000000ff */
[----:B------:R-:W-:-:S04]  /*0c90*/  FFMA R4, -R5, R7, R21 ;  /* 0x0000000705047223 */ /* 0x000fc80000000115 */
[----:B------:R-:W-:Y:S01]  /*0ca0*/  FFMA R2, R2, R4, R7 ;  /* 0x0000000402027223 */ /* 0x000fe20000000007 */
[----:B0-----:R-:W-:Y:S06]  /*0cb0*/  @!P0 BRA `(.L_x_12) ;  /* 0x00000000000c8947 */ /* 0x001fec0003800000 */
[----:B------:R-:W-:Y:S02]  /*0cc0*/  MOV R2, R21 ;  /* 0x0000001500027202 */ /* 0x000fe40000000f00 */
[----:B------:R-:W-:-:S07]  /*0cd0*/  MOV R4, 0xcf0 ;  /* 0x00000cf000047802 */ /* 0x000fce0000000f00 */
[----:B------:R-:W-:Y:S05]  /*0ce0*/  CALL.REL.NOINC `($__internal_1_$__cuda_sm3x_div_rn_noftz_f32_slowpath) ;  /* 0x0000000800907944 */ /* 0x000fea0003c00000 */
.L_x_12:
[----:B------:R-:W-:Y:S05]  /*0cf0*/  BSYNC.RECONVERGENT B0 ;  /* 0x0000000000007941 */ /* 0x000fea0003800200 */
.L_x_11:
[----:B------:R-:W0:Y:S01]  /*0d00*/  LDCU UR7, c[0x0][0x3a4] ;  /* 0x00007480ff0777ac */ /* 0x000e220008000800 */
[----:B------:R-:W-:Y:S01]  /*0d10*/  HFMA2 R5, -RZ, RZ, 0, 0 ;  /* 0x00000000ff057431 */ /* 0x000fe200000001ff */
[----:B0-----:R-:W-:-:S09]  /*0d20*/  UISETP.GE.AND UP0, UPT, UR7, 0x1, UPT ;  /* 0x000000010700788c */ /* 0x001fd2000bf06270 */
[----:B------:R-:W-:Y:S05]  /*0d30*/  BRA.U !UP0, `(.L_x_13) ;  /* 0x0000000908087547 */ /* 0x000fea000b800000 */
[----:B------:R-:W-:Y:S01]  /*0d40*/  UISETP.GE.U32.AND UP1, UPT, UR7, 0x10, UPT ;  /* 0x000000100700788c */ /* 0x000fe2000bf26070 */
[----:B------:R-:W-:Y:S01]  /*0d50*/  MOV R5, RZ ;  /* 0x000000ff00057202 */ /* 0x000fe20000000f00 */
[----:B------:R-:W-:Y:S01]  /*0d60*/  ULOP3.LUT UR5, UR7, 0xf, URZ, 0xc0, !UPT ;  /* 0x0000000f07057892 */ /* 0x000fe2000f8ec0ff */
[----:B------:R-:W-:-:S03]  /*0d70*/  UMOV UR4, URZ ;  /* 0x000000ff00047c82 */ /* 0x000fc60008000000 */
[----:B------:R-:W-:-:S03]  /*0d80*/  UISETP.NE.AND UP0, UPT, UR5, URZ, UPT ;  /* 0x000000ff0500728c */ /* 0x000fc6000bf05270 */
[----:B------:R-:W-:Y:S08]  /*0d90*/  BRA.U !UP1, `(.L_x_14) ;  /* 0x0000000109e87547 */ /* 0x000ff0000b800000 */
[----:B------:R-:W-:Y:S01]  /*0da0*/  ULOP3.LUT UR4, UR7, 0x7ffffff0, URZ, 0xc0, !UPT ;  /* 0x7ffffff007047892 */ /* 0x000fe2000f8ec0ff */
[----:B------:R-:W-:Y:S02]  /*0db0*/  MOV R5, RZ ;  /* 0x000000ff00057202 */ /* 0x000fe40000000f00 */
[----:B------:R-:W-:Y:S01]  /*0dc0*/  MOV R4, R3 ;  /* 0x0000000300047202 */ /* 0x000fe20000000f00 */
[----:B------:R-:W-:-:S12]  /*0dd0*/  UIADD3 UR6, UPT, UPT, -UR4, URZ, URZ ;  /* 0x000000ff04067290 */ /* 0x000fd8000fffe1ff */
.L_x_15:
[----:B------:R-:W0:Y:S08]  /*0de0*/  LDC.64 R22, c[0x0][0x390] ;  /* 0x0000e400ff167b82 */ /* 0x000e300000000a00 */
[----:B------:R-:W1:Y:S01]  /*0df0*/  LDC R7, c[0x0][0x3a0] ;  /* 0x0000e800ff077b82 */ /* 0x000e620000000800 */
[----:B0-----:R-:W-:-:S05]  /*0e00*/  IMAD.WIDE R22, R4, 0x4, R22 ;  /* 0x0000000404167825 */ /* 0x001fca00078e0216 */
[----:B------:R-:W2:Y:S01]  /*0e10*/  LDG.E R6, desc[UR8][R22.64] ;  /* 0x0000000816067981 */ /* 0x000ea2000c1e1900 */
[----:B-1----:R-:W-:-:S04]  /*0e20*/  IMAD.WIDE R8, R7, 0x4, R22 ;  /* 0x0000000407087825 */ /* 0x002fc800078e0216 */
[C---:B------:R-:W-:Y:S02]  /*0e30*/  IMAD.WIDE R10, R7.reuse, 0x4, R8 ;  /* 0x00000004070a7825 */ /* 0x040fe400078e0208 */
[----:B------:R-:W3:Y:S02]  /*0e40*/  LDG.E R9, desc[UR8][R8.64] ;  /* 0x0000000808097981 */ /* 0x000ee4000c1e1900 */
[C---:B------:R-:W-:Y:S02]  /*0e50*/  IMAD.WIDE R26, R7.reuse, 0x4, R10 ;  /* 0x00000004071a7825 */ /* 0x040fe400078e020a */
[----:B------:R-:W4:Y:S02]  /*0e60*/  LDG.E R11, desc[UR8][R10.64] ;  /* 0x000000080a0b7981 */ /* 0x000f24000c1e1900 */
[C---:B------:R-:W-:Y:S02]  /*0e70*/  IMAD.WIDE R28, R7.reuse, 0x4, R26 ;  /* 0x00000004071c7825 */ /* 0x040fe400078e021a */
[----:B------:R-:W5:Y:S02]  /*0e80*/  LDG.E R13, desc[UR8][R26.64] ;  /* 0x000000081a0d7981 */ /* 0x000f64000c1e1900 */
[----:B------:R-:W-:-:S02]  /*0e90*/  IMAD.WIDE R14, R7, 0x4, R28 ;  /* 0x00000004070e7825 */ /* 0x000fc400078e021c */
[----:B------:R-:W5:Y:S04]  /*0ea0*/  LDG.E R10, desc[UR8][R28.64] ;  /* 0x000000081c0a7981 */ /* 0x000f68000c1e1900 */
[----:B------:R0:W5:Y:S01]  /*0eb0*/  LDG.E R8, desc[UR8][R14.64] ;  /* 0x000000080e087981 */ /* 0x000162000c1e1900 */
[----:B------:R-:W-:-:S04]  /*0ec0*/  IMAD.WIDE R24, R7, 0x4, R14 ;  /* 0x0000000407187825 */ /* 0x000fc800078e020e */
[C---:B------:R-:W-:Y:S02]  /*0ed0*/  IMAD.WIDE R20, R7.reuse, 0x4, R24 ;  /* 0x0000000407147825 */ /* 0x040fe400078e0218 */
[----:B------:R-:W5:Y:S02]  /*0ee0*/  LDG.E R25, desc[UR8][R24.64] ;  /* 0x0000000818197981 */ /* 0x000f64000c1e1900 */
[C---:B------:R-:W-:Y:S02]  /*0ef0*/  IMAD.WIDE R18, R7.reuse, 0x4, R20 ;  /* 0x0000000407127825 */ /* 0x040fe400078e0214 */
[----:B------:R-:W5:Y:S02]  /*0f00*/  LDG.E R21, desc[UR8][R20.64] ;  /* 0x0000000814157981 */ /* 0x000f64000c1e1900 */
[C---:B------:R-:W-:Y:S02]  /*0f10*/  IMAD.WIDE R16, R7.reuse, 0x4, R18 ;  /* 0x0000000407107825 */ /* 0x040fe400078e0212 */
[----:B------:R-:W5:Y:S02]  /*0f20*/  LDG.E R19, desc[UR8][R18.64] ;  /* 0x0000000812137981 */ /* 0x000f64000c1e1900 */
[----:B0-----:R-:W-:-:S02]  /*0f30*/  IMAD.WIDE R14, R7, 0x4, R16 ;  /* 0x00000004070e7825 */ /* 0x001fc400078e0210 */
[----:B------:R-:W5:Y:S02]  /*0f40*/  LDG.E R12, desc[UR8][R16.64] ;  /* 0x00000008100c7981 */ /* 0x000f64000c1e1900 */
[C---:B------:R-:W-:Y:S02]  /*0f50*/  IMAD.WIDE R22, R7.reuse, 0x4, R14 ;  /* 0x0000000407167825 */ /* 0x040fe400078e020e */
[----:B------:R0:W5:Y:S02]  /*0f60*/  LDG.E R18, desc[UR8][R14.64] ;  /* 0x000000080e127981 */ /* 0x000164000c1e1900 */
[C---:B------:R-:W-:Y:S02]  /*0f70*/  IMAD.WIDE R26, R7.reuse, 0x4, R22 ;  /* 0x00000004071a7825 */ /* 0x040fe400078e0216 */
[----:B------:R-:W5:Y:S02]  /*0f80*/  LDG.E R23, desc[UR8][R22.64] ;  /* 0x0000000816177981 */ /* 0x000f64000c1e1900 */
[----:B------:R-:W-:-:S02]  /*0f90*/  IMAD.WIDE R28, R7, 0x4, R26 ;  /* 0x00000004071c7825 */ /* 0x000fc400078e021a */
[----:B------:R-:W5:Y:S02]  /*0fa0*/  LDG.E R27, desc[UR8][R26.64] ;  /* 0x000000081a1b7981 */ /* 0x000f64000c1e1900 */
[C---:B0-----:R-:W-:Y:S02]  /*0fb0*/  IMAD.WIDE R14, R7.reuse, 0x4, R28 ;  /* 0x00000004070e7825 */ /* 0x041fe400078e021c */
[----:B------:R-:W5:Y:S02]  /*0fc0*/  LDG.E R29, desc[UR8][R28.64] ;  /* 0x000000081c1d7981 */ /* 0x000f64000c1e1900 */
[----:B------:R-:W-:Y:S02]  /*0fd0*/  IMAD.WIDE R16, R7, 0x4, R14 ;  /* 0x0000000407107825 */ /* 0x000fe400078e020e */
[----:B------:R-:W5:Y:S04]  /*0fe0*/  LDG.E R20, desc[UR8][R14.64] ;  /* 0x000000080e147981 */ /* 0x000f68000c1e1900 */
[----:B------:R-:W5:Y:S01]  /*0ff0*/  LDG.E R24, desc[UR8][R16.64] ;  /* 0x0000000810187981 */ /* 0x000f62000c1e1900 */
[----:B------:R-:W-:-:S04]  /*1000*/  UIADD3 UR6, UPT, UPT, UR6, 0x10, URZ ;  /* 0x0000001006067890 */ /* 0x000fc8000fffe0ff */
[----:B------:R-:W-:Y:S01]  /*1010*/  UISETP.NE.AND UP1, UPT, UR6, URZ, UPT ;  /* 0x000000ff0600728c */ /* 0x000fe2000bf25270 */
[----:B------:R-:W-:Y:S01]  /*1020*/  LEA R4, R7, R4, 0x4 ;  /* 0x0000000407047211 */ /* 0x000fe200078e20ff */
[----:B--2---:R-:W-:-:S04]  /*1030*/  FFMA R6, R6, R2, R5 ;  /* 0x0000000206067223 */ /* 0x004fc80000000005 */
[----:B---3--:R-:W-:-:S04]  /*1040*/  FFMA R6, R9, R2, R6 ;  /* 0x0000000209067223 */ /* 0x008fc80000000006 */
[----:B----4-:R-:W-:-:S04]  /*1050*/  FFMA R6, R11, R2, R6 ;  /* 0x000000020b067223 */ /* 0x010fc80000000006 */
[----:B-----5:R-:W-:-:S04]  /*1060*/  FFMA R13, R13, R2, R6 ;  /* 0x000000020d0d7223 */ /* 0x020fc80000000006 */
[----:B------:R-:W-:-:S04]  /*1070*/  FFMA R13, R10, R2, R13 ;  /* 0x000000020a0d7223 */ /* 0x000fc8000000000d */
        /* <DEDUP_REMOVED lines=10> */
[----:B------:R-:W-:Y:S01]  /*1120*/  FFMA R5, R24, R2, R29 ;  /* 0x0000000218057223 */ /* 0x000fe2000000001d */
[----:B------:R-:W-:Y:S06]  /*1130*/  BRA.U UP1, `(.L_x_15) ;  /* 0xfffffffd01287547 */ /* 0x000fec000b83ffff */
.L_x_14:
[----:B------:R-:W-:Y:S05]  /*1140*/  BRA.U !UP0, `(.L_x_13) ;  /* 0x0000000508047547 */ /* 0x000fea000b800000 */
[----:B------:R-:W-:Y:S02]  /*1150*/  UISETP.GE.U32.AND UP0, UPT, UR5, 0x8, UPT ;  /* 0x000000080500788c */ /* 0x000fe4000bf06070 */
[----:B------:R-:W-:-:S04]  /*1160*/  ULOP3.LUT UR6, UR7, 0x7, URZ, 0xc0, !UPT ;  /* 0x0000000707067892 */ /* 0x000fc8000f8ec0ff */
[----:B------:R-:W-:-:S03]  /*1170*/  UISETP.NE.AND UP1, UPT, UR6, URZ, UPT ;  /* 0x000000ff0600728c */ /* 0x000fc6000bf25270 */
[----:B------:R-:W-:Y:S08]  /*1180*/  BRA.U !UP0, `(.L_x_16) ;  /* 0x0000000108707547 */ /* 0x000ff0000b800000 */
[----:B------:R-:W0:Y:S08]  /*1190*/  LDC R21, c[0x0][0x3a0] ;  /* 0x0000e800ff157b82 */ /* 0x000e300000000800 */
[----:B------:R-:W1:Y:S01]  /*11a0*/  LDC.64 R6, c[0x0][0x390] ;  /* 0x0000e400ff067b82 */ /* 0x000e620000000a00 */
[----:B0-----:R-:W-:-:S04]  /*11b0*/  IMAD R9, R21, UR4, R3 ;  /* 0x0000000415097c24 */ /* 0x001fc8000f8e0203 */
[----:B-1----:R-:W-:-:S04]  /*11c0*/  IMAD.WIDE R6, R9, 0x4, R6 ;  /* 0x0000000409067825 */ /* 0x002fc800078e0206 */
[C---:B------:R-:W-:Y:S02]  /*11d0*/  IMAD.WIDE R8, R21.reuse, 0x4, R6 ;  /* 0x0000000415087825 */ /* 0x040fe400078e0206 */
[----:B------:R-:W2:Y:S02]  /*11e0*/  LDG.E R6, desc[UR8][R6.64] ;  /* 0x0000000806067981 */ /* 0x000ea4000c1e1900 */
[C---:B------:R-:W-:Y:S02]  /*11f0*/  IMAD.WIDE R10, R21.reuse, 0x4, R8 ;  /* 0x00000004150a7825 */ /* 0x040fe400078e0208 */
[----:B------:R-:W3:Y:S02]  /*1200*/  LDG.E R8, desc[UR8][R8.64] ;  /* 0x0000000808087981 */ /* 0x000ee4000c1e1900 */
[C---:B------:R-:W-:Y:S02]  /*1210*/  IMAD.WIDE R12, R21.reuse, 0x4, R10 ;  /* 0x00000004150c7825 */ /* 0x040fe400078e020a */
[----:B------:R-:W4:Y:S02]  /*1220*/  LDG.E R10, desc[UR8][R10.64] ;  /* 0x000000080a0a7981 */ /* 0x000f24000c1e1900 */
[----:B------:R-:W-:-:S02]  /*1230*/  IMAD.WIDE R14, R21, 0x4, R12 ;  /* 0x00000004150e7825 */ /* 0x000fc400078e020c */
[----:B------:R-:W5:Y:S02]  /*1240*/  LDG.E R12, desc[UR8][R12.64] ;  /* 0x000000080c0c7981 */ /* 0x000f64000c1e1900 */
[C---:B------:R-:W-:Y:S02]  /*1250*/  IMAD.WIDE R16, R21.reuse, 0x4, R14 ;  /* 0x0000000415107825 */ /* 0x040fe400078e020e */
[----:B------:R-:W5:Y:S02]  /*1260*/  LDG.E R14, desc[UR8][R14.64] ;  /* 0x000000080e0e7981 */ /* 0x000f64000c1e1900 */
[C---:B------:R-:W-:Y:S02]  /*1270*/  IMAD.WIDE R18, R21.reuse, 0x4, R16 ;  /* 0x0000000415127825 */ /* 0x040fe400078e0210 */
[----:B------:R-:W5:Y:S02]  /*1280*/  LDG.E R16, desc[UR8][R16.64] ;  /* 0x0000000810107981 */ /* 0x000f64000c1e1900 */
[----:B------:R-:W-:-:S02]  /*1290*/  IMAD.WIDE R20, R21, 0x4, R18 ;  /* 0x0000000415147825 */ /* 0x000fc400078e0212 */
[----:B------:R-:W5:Y:S04]  /*12a0*/  LDG.E R18, desc[UR8][R18.64] ;  /* 0x0000000812127981 */ /* 0x000f68000c1e1900 */
[----:B------:R-:W5:Y:S01]  /*12b0*/  LDG.E R20, desc[UR8][R20.64] ;  /* 0x0000000814147981 */ /* 0x000f62000c1e1900 */
[----:B------:R-:W-:Y:S01]  /*12c0*/  UIADD3 UR4, UPT, UPT, UR4, 0x8, URZ ;  /* 0x0000000804047890 */ /* 0x000fe2000fffe0ff */
[----:B--2---:R-:W-:-:S04]  /*12d0*/  FFMA R5, R6, R2, R5 ;  /* 0x0000000206057223 */ /* 0x004fc80000000005 */
[----:B---3--:R-:W-:-:S04]  /*12e0*/  FFMA R5, R8, R2, R5 ;  /* 0x0000000208057223 */ /* 0x008fc80000000005 */
[----:B----4-:R-:W-:-:S04]  /*12f0*/  FFMA R5, R10, R2, R5 ;  /* 0x000000020a057223 */ /* 0x010fc80000000005 */
[----:B-----5:R-:W-:-:S04]  /*1300*/  FFMA R5, R12, R2, R5 ;  /* 0x000000020c057223 */ /* 0x020fc80000000005 */
[----:B------:R-:W-:-:S04]  /*1310*/  FFMA R5, R14, R2, R5 ;  /* 0x000000020e057223 */ /* 0x000fc80000000005 */
[----:B------:R-:W-:-:S04]  /*1320*/  FFMA R5, R16, R2, R5 ;  /* 0x0000000210057223 */ /* 0x000fc80000000005 */
[----:B------:R-:W-:-:S04]  /*1330*/  FFMA R5, R18, R2, R5 ;  /* 0x0000000212057223 */ /* 0x000fc80000000005 */
[----:B------:R-:W-:-:S07]  /*1340*/  FFMA R5, R20, R2, R5 ;  /* 0x0000000214057223 */ /* 0x000fce0000000005 */
.L_x_16:
        /* <DEDUP_REMOVED lines=13> */
[----:B------:R-:W-:Y:S02]  /*1420*/  IMAD.WIDE R12, R13, 0x4, R10 ;  /* 0x000000040d0c7825 */ /* 0x000fe400078e020a */
[----:B------:R-:W4:Y:S04]  /*1430*/  LDG.E R10, desc[UR8][R10.64] ;  /* 0x000000080a0a7981 */ /* 0x000f28000c1e1900 */
[----:B------:R-:W5:Y:S01]  /*1440*/  LDG.E R12, desc[UR8][R12.64] ;  /* 0x000000080c0c7981 */ /* 0x000f62000c1e1900 */
[----:B------:R-:W-:Y:S01]  /*1450*/  UIADD3 UR4, UPT, UPT, UR4, 0x4, URZ ;  /* 0x0000000404047890 */ /* 0x000fe2000fffe0ff */
[----:B--2---:R-:W-:-:S04]  /*1460*/  FFMA R5, R6, R2, R5 ;  /* 0x0000000206057223 */ /* 0x004fc80000000005 */
[----:B---3--:R-:W-:-:S04]  /*1470*/  FFMA R5, R8, R2, R5 ;  /* 0x0000000208057223 */ /* 0x008fc80000000005 */
[----:B----4-:R-:W-:-:S04]  /*1480*/  FFMA R5, R10, R2, R5 ;  /* 0x000000020a057223 */ /* 0x010fc80000000005 */
[----:B-----5:R-:W-:-:S07]  /*1490*/  FFMA R5, R12, R2, R5 ;  /* 0x000000020c057223 */ /* 0x020fce0000000005 */
.L_x_17:
[----:B------:R-:W-:Y:S05]  /*14a0*/  BRA.U !UP1, `(.L_x_13) ;  /* 0x00000001092c7547 */ /* 0x000fea000b800000 */
[----:B------:R-:W0:Y:S01]  /*14b0*/  LDC R4, c[0x0][0x3a0] ;  /* 0x0000e800ff047b82 */ /* 0x000e220000000800 */
[----:B------:R-:W-:-:S07]  /*14c0*/  UIADD3 UR5, UPT, UPT, -UR5, URZ, URZ ;  /* 0x000000ff05057290 */ /* 0x000fce000fffe1ff */
[----:B------:R-:W1:Y:S01]  /*14d0*/  LDC.64 R8, c[0x0][0x390] ;  /* 0x0000e400ff087b82 */ /* 0x000e620000000a00 */
[----:B0-----:R-:W-:-:S07]  /*14e0*/  IMAD R11, R4, UR4, R3 ;  /* 0x00000004040b7c24 */ /* 0x001fce000f8e0203 */
.L_x_18:
[----:B-1----:R-:W-:-:S06]  /*14f0*/  IMAD.WIDE R6, R11, 0x4, R8 ;  /* 0x000000040b067825 */ /* 0x002fcc00078e0208 */
[----:B------:R-:W2:Y:S01]  /*1500*/  LDG.E R6, desc[UR8][R6.64] ;  /* 0x0000000806067981 */ /* 0x000ea2000c1e1900 */
[----:B------:R-:W-:Y:S01]  /*1510*/  UIADD3 UR5, UPT, UPT, UR5, 0x1, URZ ;  /* 0x0000000105057890 */ /* 0x000fe2000fffe0ff */
[----:B------:R-:W-:-:S03]  /*1520*/  IADD3 R11, PT, PT, R11, R4, RZ ;  /* 0x000000040b0b7210 */ /* 0x000fc60007ffe0ff */
[----:B------:R-:W-:Y:S01]  /*1530*/  UISETP.NE.AND UP0, UPT, UR5, URZ, UPT ;  /* 0x000000ff0500728c */ /* 0x000fe2000bf05270 */
[----:B--2---:R-:W-:-:S08]  /*1540*/  FFMA R5, R6, R2, R5 ;  /* 0x0000000206057223 */ /* 0x004fd00000000005 */
[----:B------:R-:W-:Y:S05]  /*1550*/  BRA.U UP0, `(.L_x_18) ;  /* 0xfffffffd00e47547 */ /* 0x000fea000b83ffff */
.L_x_13:
[----:B------:R-:W0:Y:S01]  /*1560*/  LDC.64 R6, c[0x0][0x398] ;  /* 0x0000e600ff067b82 */ /* 0x000e220000000a00 */
[----:B------:R-:W-:-:S04]  /*1570*/  IMAD R3, R0, UR7, R3 ;  /* 0x0000000700037c24 */ /* 0x000fc8000f8e0203 */
[----:B0-----:R-:W-:-:S05]  /*1580*/  IMAD.WIDE R2, R3, 0x4, R6 ;  /* 0x0000000403027825 */ /* 0x001fca00078e0206 */
[----:B------:R-:W-:Y:S01]  /*1590*/  STG.E desc[UR8][R2.64], R5 ;  /* 0x0000000502007986 */ /* 0x000fe2000c101908 */
[----:B------:R-:W-:Y:S05]  /*15a0*/  EXIT ;  /* 0x000000000000794d */ /* 0x000fea0003800000 */
        .weak           $__internal_0_$__cuda_sm20_sqrt_rn_f32_slowpath
        .type           $__internal_0_$__cuda_sm20_sqrt_rn_f32_slowpath,@function
        .size           $__internal_0_$__cuda_sm20_sqrt_rn_f32_slowpath,($__internal_1_$__cuda_sm3x_div_rn_noftz_f32_slowpath - $__internal_0_$__cuda_sm20_sqrt_rn_f32_slowpath)
$__internal_0_$__cuda_sm20_sqrt_rn_f32_slowpath:
[----:B------:R-:W-:-:S13]  /*15b0*/  LOP3.LUT P1, RZ, R4, 0x7fffffff, RZ, 0xc0, !PT ;  /* 0x7fffffff04ff7812 */ /* 0x000fda000782c0ff */
[----:B------:R-:W-:Y:S01]  /*15c0*/  @!P1 MOV R5, R4 ;  /* 0x0000000400059202 */ /* 0x000fe20000000f00 */
[----:B------:R-:W-:Y:S06]  /*15d0*/  @!P1 BRA `(.L_x_19) ;  /* 0x0000000000449947 */ /* 0x000fec0003800000 */
[----:B------:R-:W-:-:S13]  /*15e0*/  FSETP.GEU.FTZ.AND P1, PT, R4, RZ, PT ;  /* 0x000000ff0400720b */ /* 0x000fda0003f3e000 */
[----:B------:R-:W-:Y:S01]  /*15f0*/  @!P1 MOV R5, 0x7fffffff ;  /* 0x7fffffff00059802 */ /* 0x000fe20000000f00 */
[----:B------:R-:W-:Y:S06]  /*1600*/  @!P1 BRA `(.L_x_19) ;  /* 0x0000000000389947 */ /* 0x000fec0003800000 */
[----:B------:R-:W-:-:S13]  /*1610*/  FSETP.GTU.FTZ.AND P1, PT, |R4|, +INF , PT ;  /* 0x7f8000000400780b */ /* 0x000fda0003f3c200 */
[----:B------:R-:W-:Y:S01]  /*1620*/  @P1 FADD.FTZ R5, R4, 1 ;  /* 0x3f80000004051421 */ /* 0x000fe20000010000 */
[----:B------:R-:W-:Y:S06]  /*1630*/  @P1 BRA `(.L_x_19) ;  /* 0x00000000002c1947 */ /* 0x000fec0003800000 */
[----:B------:R-:W-:-:S13]  /*1640*/  FSETP.NEU.FTZ.AND P1, PT, |R4|, +INF , PT ;  /* 0x7f8000000400780b */ /* 0x000fda0003f3d200 */
[----:B------:R-:W-:Y:S01]  /*1650*/  @!P1 MOV R5, R4 ;  /* 0x0000000400059202 */ /* 0x000fe20000000f00 */
[----:B------:R-:W-:Y:S06]  /*1660*/  @!P1 BRA `(.L_x_19) ;  /* 0x0000000000209947 */ /* 0x000fec0003800000 */
[----:B------:R-:W-:-:S04]  /*1670*/  FFMA R4, R4, 1.84467440737095516160e+19, RZ ;  /* 0x5f80000004047823 */ /* 0x000fc800000000ff */
[----:B------:R-:W0:Y:S02]  /*1680*/  MUFU.RSQ R5, R4 ;  /* 0x0000000400057308 */ /* 0x000e240000001400 */
[----:B0-----:R-:W-:Y:S01]  /*1690*/  FMUL.FTZ R7, R4, R5 ;  /* 0x0000000504077220 */ /* 0x001fe20000410000 */
[----:B------:R-:W-:-:S03]  /*16a0*/  FMUL.FTZ R5, R5, 0.5 ;  /* 0x3f00000005057820 */ /* 0x000fc60000410000 */
[----:B------:R-:W-:-:S04]  /*16b0*/  FADD.FTZ R6, -R7, -RZ ;  /* 0x800000ff07067221 */ /* 0x000fc80000010100 */
[----:B------:R-:W-:-:S04]  /*16c0*/  FFMA R6, R7, R6, R4 ;  /* 0x0000000607067223 */ /* 0x000fc80000000004 */
[----:B------:R-:W-:-:S04]  /*16d0*/  FFMA R5, R6, R5, R7 ;  /* 0x0000000506057223 */ /* 0x000fc80000000007 */
[----:B------:R-:W-:-:S07]  /*16e0*/  FMUL.FTZ R5, R5, 2.3283064365386962891e-10 ;  /* 0x2f80000005057820 */ /* 0x000fce0000410000 */
.L_x_19:
[----:B------:R-:W-:Y:S01]  /*16f0*/  MOV R7, R5 ;  /* 0x0000000500077202 */ /* 0x000fe20000000f00 */
[----:B------:R-:W-:Y:S01]  /*1700*/  HFMA2 R5, -RZ, RZ, 0, 0 ;  /* 0x00000000ff057431 */ /* 0x000fe200000001ff */
[----:B------:R-:W-:-:S04]  /*1710*/  MOV R4, R8 ;  /* 0x0000000800047202 */ /* 0x000fc80000000f00 */
[----:B------:R-:W-:Y:S05]  /*1720*/  RET.REL.NODEC R4 `(_Z30fusedScaledDotProductAttentionPKfS0_S0_Pfii) ;  /* 0xffffffe804347950 */ /* 0x000fea0003c3ffff */
        .weak           $__internal_1_$__cuda_sm3x_div_rn_noftz_f32_slowpath
        .type           $__internal_1_$__cuda_sm3x_div_rn_noftz_f32_slowpath,@function
        .size           $__internal_1_$__cuda_sm3x_div_rn_noftz_f32_slowpath,(.L_x_33 - $__internal_1_$__cuda_sm3x_div_rn_noftz_f32_slowpath)
$__internal_1_$__cuda_sm3x_div_rn_noftz_f32_slowpath:
[----:B------:R-:W-:Y:S01]  /*1730*/  SHF.R.U32.HI R7, RZ, 0x17, R5 ;  /* 0x00000017ff077819 */ /* 0x000fe20000011605 */
[----:B------:R-:W-:Y:S01]  /*1740*/  BSSY.RECONVERGENT B2, `(.L_x_20) ;  /* 0x0000062000027945 */ /* 0x000fe20003800200 */
[----:B------:R-:W-:Y:S02]  /*1750*/  SHF.R.U32.HI R6, RZ, 0x17, R2 ;  /* 0x00000017ff067819 */ /* 0x000fe40000011602 */
[----:B------:R-:W-:Y:S02]  /*1760*/  LOP3.LUT R12, R7, 0xff, RZ, 0xc0, !PT ;  /* 0x000000ff070c7812 */ /* 0x000fe400078ec0ff */
[----:B------:R-:W-:Y:S02]  /*1770*/  LOP3.LUT R10, R6, 0xff, RZ, 0xc0, !PT ;  /* 0x000000ff060a7812 */ /* 0x000fe400078ec0ff */
[----:B------:R-:W-:Y:S02]  /*1780*/  IADD3 R8, PT, PT, R12, -0x1, RZ ;  /* 0xffffffff0c087810 */ /* 0x000fe40007ffe0ff */
[----:B------:R-:W-:-:S02]  /*1790*/  IADD3 R7, PT, PT, R10, -0x1, RZ ;  /* 0xffffffff0a077810 */ /* 0x000fc40007ffe0ff */
[----:B------:R-:W-:-:S04]  /*17a0*/  ISETP.GT.U32.AND P1, PT, R8, 0xfd, PT ;  /* 0x000000fd0800780c */ /* 0x000fc80003f24070 */
[----:B------:R-:W-:-:S13]  /*17b0*/  ISETP.GT.U32.OR P1, PT, R7, 0xfd, P1 ;  /* 0x000000fd0700780c */ /* 0x000fda0000f24470 */
[----:B------:R-:W-:Y:S01]  /*17c0*/  @!P1 MOV R6, RZ ;  /* 0x000000ff00069202 */ /* 0x000fe20000000f00 */
[----:B------:R-:W-:Y:S06]  /*17d0*/  @!P1 BRA `(.L_x_21) ;  /* 0x00000000005c9947 */ /* 0x000fec0003800000 */
[----:B------:R-:W-:Y:S02]  /*17e0*/  FSETP.GTU.FTZ.AND P1, PT, |R2|, +INF , PT ;  /* 0x7f8000000200780b */ /* 0x000fe40003f3c200 */
[----:B------:R-:W-:-:S04]  /*17f0*/  FSETP.GTU.FTZ.AND P2, PT, |R5|, +INF , PT ;  /* 0x7f8000000500780b */ /* 0x000fc80003f5c200 */
[----:B------:R-:W-:-:S13]  /*1800*/  PLOP3.LUT P1, PT, P1, P2, PT, 0xf8, 0x8f ;  /* 0x00000000008f781c */ /* 0x000fda0000f25f70 */
[----:B------:R-:W-:Y:S05]  /*1810*/  @P1 BRA `(.L_x_22) ;  /* 0x00000004004c1947 */ /* 0x000fea0003800000 */
[----:B------:R-:W-:-:S13]  /*1820*/  LOP3.LUT P1, RZ, R5, 0x7fffffff, R2, 0xc8, !PT ;  /* 0x7fffffff05ff7812 */ /* 0x000fda000782c802 */
[----:B------:R-:W-:Y:S05]  /*1830*/  @!P1 BRA `(.L_x_23) ;  /* 0x00000004003c9947 */ /* 0x000fea0003800000 */
[C---:B------:R-:W-:Y:S02]  /*1840*/  FSETP.NEU.FTZ.AND P3, PT, |R2|.reuse, +INF , PT ;  /* 0x7f8000000200780b */ /* 0x040fe40003f7d200 */
[----:B------:R-:W-:Y:S02]  /*1850*/  FSETP.NEU.FTZ.AND P2, PT, |R5|, +INF , PT ;  /* 0x7f8000000500780b */ /* 0x000fe40003f5d200 */
[----:B------:R-:W-:-:S11]  /*1860*/  FSETP.NEU.FTZ.AND P1, PT, |R2|, +INF , PT ;  /* 0x7f8000000200780b */ /* 0x000fd60003f3d200 */
[----:B------:R-:W-:Y:S05]  /*1870*/  @!P2 BRA !P3, `(.L_x_23) ;  /* 0x00000004002ca947 */ /* 0x000fea0005800000 */
[----:B------:R-:W-:-:S04]  /*1880*/  LOP3.LUT P3, RZ, R2, 0x7fffffff, RZ, 0xc0, !PT ;  /* 0x7fffffff02ff7812 */ /* 0x000fc8000786c0ff */
[----:B------:R-:W-:-:S13]  /*1890*/  PLOP3.LUT P2, PT, P2, P3, PT, 0x2f, 0xf2 ;  /* 0x0000000000f2781c */ /* 0x000fda0001746577 */
[----:B------:R-:W-:Y:S05]  /*18a0*/  @P2 BRA `(.L_x_24) ;  /* 0x0000000400182947 */ /* 0x000fea0003800000 */
[----:B------:R-:W-:-:S04]  /*18b0*/  LOP3.LUT P2, RZ, R5, 0x7fffffff, RZ, 0xc0, !PT ;  /* 0x7fffffff05ff7812 */ /* 0x000fc8000784c0ff */
[----:B------:R-:W-:-:S13]  /*18c0*/  PLOP3.LUT P1, PT, P1, P2, PT, 0x2f, 0xf2 ;  /* 0x0000000000f2781c */ /* 0x000fda0000f24577 */
[----:B------:R-:W-:Y:S05]  /*18d0*/  @P1 BRA `(.L_x_25) ;  /* 0x0000000400001947 */ /* 0x000fea0003800000 */
[----:B------:R-:W-:Y:S02]  /*18e0*/  ISETP.GE.AND P1, PT, R7, RZ, PT ;  /* 0x000000ff0700720c */ /* 0x000fe40003f26270 */
[----:B------:R-:W-:-:S11]  /*18f0*/  ISETP.GE.AND P2, PT, R8, RZ, PT ;  /* 0x000000ff0800720c */ /* 0x000fd60003f46270 */
[----:B------:R-:W-:Y:S01]  /*1900*/  @P1 MOV R6, RZ ;  /* 0x000000ff00061202 */ /* 0x000fe20000000f00 */
[----:B------:R-:W-:Y:S01]  /*1910*/  @!P1 FFMA R2, R2, 1.84467440737095516160e+19, RZ ;  /* 0x5f80000002029823 */ /* 0x000fe200000000ff */
[----:B------:R-:W-:Y:S01]  /*1920*/  @!P1 MOV R6, 0xffffffc0 ;  /* 0xffffffc000069802 */ /* 0x000fe20000000f00 */
[----:B------:R-:W-:-:S03]  /*1930*/  @!P2 FFMA R5, R5, 1.84467440737095516160e+19, RZ ;  /* 0x5f8000000505a823 */ /* 0x000fc600000000ff */
[----:B------:R-:W-:-:S07]  /*1940*/  @!P2 IADD3 R6, PT, PT, R6, 0x40, RZ ;  /* 0x000000400606a810 */ /* 0x000fce0007ffe0ff */
.L_x_21:
[----:B------:R-:W-:Y:S01]  /*1950*/  LEA R8, R12, 0xc0800000, 0x17 ;  /* 0xc08000000c087811 */ /* 0x000fe200078eb8ff */
[----:B------:R-:W-:Y:S03]  /*1960*/  BSSY.RECONVERGENT B3, `(.L_x_26) ;  /* 0x0000036000037945 */ /* 0x000fe60003800200 */
[----:B------:R-:W-:Y:S02]  /*1970*/  IADD3 R8, PT, PT, -R8, R5, RZ ;  /* 0x0000000508087210 */ /* 0x000fe40007ffe1ff */
[----:B------:R-:W-:Y:S02]  /*1980*/  IADD3 R5, PT, PT, R10, -0x7f, RZ ;  /* 0xffffff810a057810 */ /* 0x000fe40007ffe0ff */
[----:B------:R-:W0:Y:S01]  /*1990*/  MUFU.RCP R7, R8 ;  /* 0x0000000800077308 */ /* 0x000e220000001000 */
[----:B------:R-:W-:Y:S02]  /*19a0*/  FADD.FTZ R9, -R8, -RZ ;  /* 0x800000ff08097221 */ /* 0x000fe40000010100 */
[----:B------:R-:W-:-:S02]  /*19b0*/  IMAD R2, R5, -0x800000, R2 ;  /* 0xff80000005027824 */ /* 0x000fc400078e0202 */
[----:B0-----:R-:W-:-:S04]  /*19c0*/  FFMA R10, R7, R9, 1 ;  /* 0x3f800000070a7423 */ /* 0x001fc80000000009 */
[----:B------:R-:W-:-:S04]  /*19d0*/  FFMA R14, R7, R10, R7 ;  /* 0x0000000a070e7223 */ /* 0x000fc80000000007 */
[----:B------:R-:W-:-:S04]  /*19e0*/  FFMA R7, R2, R14, RZ ;  /* 0x0000000e02077223 */ /* 0x000fc800000000ff */
[----:B------:R-:W-:-:S04]  /*19f0*/  FFMA R10, R9, R7, R2 ;  /* 0x00000007090a7223 */ /* 0x000fc80000000002 */
[----:B------:R-:W-:Y:S01]  /*1a00*/  FFMA R11, R14, R10, R7 ;  /* 0x0000000a0e0b7223 */ /* 0x000fe20000000007 */
[----:B------:R-:W-:-:S03]  /*1a10*/  IADD3 R7, PT, PT, R5, 0x7f, -R12 ;  /* 0x0000007f05077810 */ /* 0x000fc60007ffe80c */
[----:B------:R-:W-:Y:S01]  /*1a20*/  FFMA R10, R9, R11, R2 ;  /* 0x0000000b090a7223 */ /* 0x000fe20000000002 */
[----:B------:R-:W-:-:S03]  /*1a30*/  IADD3 R7, PT, PT, R7, R6, RZ ;  /* 0x0000000607077210 */ /* 0x000fc60007ffe0ff */
[----:B------:R-:W-:-:S05]  /*1a40*/  FFMA R2, R14, R10, R11 ;  /* 0x0000000a0e027223 */ /* 0x000fca000000000b */
[----:B------:R-:W-:-:S04]  /*1a50*/  SHF.R.U32.HI R5, RZ, 0x17, R2 ;  /* 0x00000017ff057819 */ /* 0x000fc80000011602 */
[----:B------:R-:W-:-:S04]  /*1a60*/  LOP3.LUT R5, R5, 0xff, RZ, 0xc0, !PT ;  /* 0x000000ff05057812 */ /* 0x000fc800078ec0ff */
[----:B------:R-:W-:-:S04]  /*1a70*/  IADD3 R9, PT, PT, R5, R7, RZ ;  /* 0x0000000705097210 */ /* 0x000fc80007ffe0ff */
[----:B------:R-:W-:-:S04]  /*1a80*/  IADD3 R5, PT, PT, R9, -0x1, RZ ;  /* 0xffffffff09057810 */ /* 0x000fc80007ffe0ff */
[----:B------:R-:W-:-:S13]  /*1a90*/  ISETP.GE.U32.AND P1, PT, R5, 0xfe, PT ;  /* 0x000000fe0500780c */ /* 0x000fda0003f26070 */
[----:B------:R-:W-:Y:S05]  /*1aa0*/  @!P1 BRA `(.L_x_27) ;  /* 0x0000000000809947 */ /* 0x000fea0003800000 */
[----:B------:R-:W-:-:S13]  /*1ab0*/  ISETP.GT.AND P1, PT, R9, 0xfe, PT ;  /* 0x000000fe0900780c */ /* 0x000fda0003f24270 */
[----:B------:R-:W-:Y:S05]  /*1ac0*/  @P1 BRA `(.L_x_28) ;  /* 0x00000000006c1947 */ /* 0x000fea0003800000 */
[----:B------:R-:W-:-:S13]  /*1ad0*/  ISETP.GE.AND P1, PT, R9, 0x1, PT ;  /* 0x000000010900780c */ /* 0x000fda0003f26270 */
[----:B------:R-:W-:Y:S05]  /*1ae0*/  @P1 BRA `(.L_x_29) ;  /* 0x0000000000741947 */ /* 0x000fea0003800000 */
[----:B------:R-:W-:Y:S02]  /*1af0*/  ISETP.GE.AND P1, PT, R9, -0x18, PT ;  /* 0xffffffe80900780c */ /* 0x000fe40003f26270 */
[----:B------:R-:W-:-:S11]  /*1b00*/  LOP3.LUT R2, R2, 0x80000000, RZ, 0xc0, !PT ;  /* 0x8000000002027812 */ /* 0x000fd600078ec0ff */
[----:B------:R-:W-:Y:S05]  /*1b10*/  @!P1 BRA `(.L_x_29) ;  /* 0x0000000000689947 */ /* 0x000fea0003800000 */
[CCC-:B------:R-:W-:Y:S01]  /*1b20*/  FFMA.RZ R5, R14.reuse, R10.reuse, R11.reuse ;  /* 0x0000000a0e057223 */ /* 0x1c0fe2000000c00b */
[C---:B------:R-:W-:Y:S01]  /*1b30*/  IADD3 R8, PT, PT, R9.reuse, 0x20, RZ ;  /* 0x0000002009087810 */ /* 0x040fe20007ffe0ff */
[CCC-:B------:R-:W-:Y:S01]  /*1b40*/  FFMA.RM R6, R14.reuse, R10.reuse, R11.reuse ;  /* 0x0000000a0e067223 */ /* 0x1c0fe2000000400b */
[----:B------:R-:W-:Y:S02]  /*1b50*/  ISETP.NE.AND P3, PT, R9, RZ, PT ;  /* 0x000000ff0900720c */ /* 0x000fe40003f65270 */
[----:B------:R-:W-:Y:S01]  /*1b60*/  LOP3.LUT R7, R5, 0x7fffff, RZ, 0xc0, !PT ;  /* 0x007fffff05077812 */ /* 0x000fe200078ec0ff */
[----:B------:R-:W-:Y:S01]  /*1b70*/  FFMA.RP R5, R14, R10, R11 ;  /* 0x0000000a0e057223 */ /* 0x000fe2000000800b */
[----:B------:R-:W-:Y:S02]  /*1b80*/  ISETP.NE.AND P2, PT, R9, RZ, PT ;  /* 0x000000ff0900720c */ /* 0x000fe40003f45270 */
[----:B------:R-:W-:Y:S02]  /*1b90*/  LOP3.LUT R7, R7, 0x800000, RZ, 0xfc, !PT ;  /* 0x0080000007077812 */ /* 0x000fe400078efcff */
[----:B------:R-:W-:-:S02]  /*1ba0*/  IADD3 R9, PT, PT, -R9, RZ, RZ ;  /* 0x000000ff09097210 */ /* 0x000fc40007ffe1ff */
[----:B------:R-:W-:Y:S02]  /*1bb0*/  SHF.L.U32 R8, R7, R8, RZ ;  /* 0x0000000807087219 */ /* 0x000fe400000006ff */
[----:B------:R-:W-:Y:S02]  /*1bc0*/  FSETP.NEU.FTZ.AND P1, PT, R5, R6, PT ;  /* 0x000000060500720b */ /* 0x000fe40003f3d000 */
[----:B------:R-:W-:Y:S02]  /*1bd0*/  SEL R6, R9, RZ, P3 ;  /* 0x000000ff09067207 */ /* 0x000fe40001800000 */
[----:B------:R-:W-:Y:S02]  /*1be0*/  ISETP.NE.AND P2, PT, R8, RZ, P2 ;  /* 0x000000ff0800720c */ /* 0x000fe40001745270 */
[----:B------:R-:W-:Y:S02]  /*1bf0*/  SHF.R.U32.HI R6, RZ, R6, R7 ;  /* 0x00000006ff067219 */ /* 0x000fe40000011607 */
[----:B------:R-:W-:-:S02]  /*1c00*/  PLOP3.LUT P1, PT, P1, P2, PT, 0xf8, 0x8f ;  /* 0x00000000008f781c */ /* 0x000fc40000f25f70 */
[----:B------:R-:W-:Y:S02]  /*1c10*/  SHF.R.U32.HI R8, RZ, 0x1, R6 ;  /* 0x00000001ff087819 */ /* 0x000fe40000011606 */
[----:B------:R-:W-:-:S04]  /*1c20*/  SEL R5, RZ, 0x1, !P1 ;  /* 0x00000001ff057807 */ /* 0x000fc80004800000 */
[----:B------:R-:W-:-:S04]  /*1c30*/  LOP3.LUT R5, R5, 0x1, R8, 0xf8, !PT ;  /* 0x0000000105057812 */ /* 0x000fc800078ef808 */
[----:B------:R-:W-:-:S04]  /*1c40*/  LOP3.LUT R5, R5, R6, RZ, 0xc0, !PT ;  /* 0x0000000605057212 */ /* 0x000fc800078ec0ff */
[----:B------:R-:W-:-:S04]  /*1c50*/  IADD3 R5, PT, PT, R8, R5, RZ ;  /* 0x0000000508057210 */ /* 0x000fc80007ffe0ff */
[----:B------:R-:W-:Y:S01]  /*1c60*/  LOP3.LUT R2, R5, R2, RZ, 0xfc, !PT ;  /* 0x0000000205027212 */ /* 0x000fe200078efcff */
[----:B------:R-:W-:Y:S06]  /*1c70*/  BRA `(.L_x_29) ;  /* 0x0000000000107947 */ /* 0x000fec0003800000 */
.L_x_28:
[----:B------:R-:W-:-:S04]  /*1c80*/  LOP3.LUT R2, R2, 0x80000000, RZ, 0xc0, !PT ;  /* 0x8000000002027812 */ /* 0x000fc800078ec0ff */
[----:B------:R-:W-:Y:S01]  /*1c90*/  LOP3.LUT R2, R2, 0x7f800000, RZ, 0xfc, !PT ;  /* 0x7f80000002027812 */ /* 0x000fe200078efcff */
[----:B------:R-:W-:Y:S06]  /*1ca0*/  BRA `(.L_x_29) ;  /* 0x0000000000047947 */ /* 0x000fec0003800000 */
.L_x_27:
[----:B------:R-:W-:-:S07]  /*1cb0*/  LEA R2, R7, R2, 0x17 ;  /* 0x0000000207027211 */ /* 0x000fce00078eb8ff */
.L_x_29:
[----:B------:R-:W-:Y:S05]  /*1cc0*/  BSYNC.RECONVERGENT B3 ;  /* 0x0000000000037941 */ /* 0x000fea0003800200 */
.L_x_26:
[----:B------:R-:W-:Y:S05]  /*1cd0*/  BRA `(.L_x_30) ;  /* 0x0000000000207947 */ /* 0x000fea0003800000 */
.L_x_25:
[----:B------:R-:W-:-:S04]  /*1ce0*/  LOP3.LUT R2, R5, 0x80000000, R2, 0x48, !PT ;  /* 0x8000000005027812 */ /* 0x000fc800078e4802 */
[----:B------:R-:W-:Y:S01]  /*1cf0*/  LOP3.LUT R2, R2, 0x7f800000, RZ, 0xfc, !PT ;  /* 0x7f80000002027812 */ /* 0x000fe200078efcff */
[----:B------:R-:W-:Y:S06]  /*1d00*/  BRA `(.L_x_30) ;  /* 0x0000000000147947 */ /* 0x000fec0003800000 */
.L_x_24:
[----:B------:R-:W-:Y:S01]  /*1d10*/  LOP3.LUT R2, R5, 0x80000000, R2, 0x48, !PT ;  /* 0x8000000005027812 */ /* 0x000fe200078e4802 */
[----:B------:R-:W-:Y:S06]  /*1d20*/  BRA `(.L_x_30) ;  /* 0x00000000000c7947 */ /* 0x000fec0003800000 */
.L_x_23:
[----:B------:R-:W0:Y:S01]  /*1d30*/  MUFU.RSQ R2, -QNAN ;  /* 0xffc0000000027908 */ /* 0x000e220000001400 */
[----:B------:R-:W-:Y:S05]  /*1d40*/  BRA `(.L_x_30) ;  /* 0x0000000000047947 */ /* 0x000fea0003800000 */
.L_x_22:
[----:B------:R-:W-:-:S07]  /*1d50*/  FADD.FTZ R2, R2, R5 ;  /* 0x0000000502027221 */ /* 0x000fce0000010000 */
.L_x_30:
[----:B------:R-:W-:Y:S05]  /*1d60*/  BSYNC.RECONVERGENT B2 ;  /* 0x0000000000027941 */ /* 0x000fea0003800200 */
.L_x_20:
[----:B------:R-:W-:-:S04]  /*1d70*/  HFMA2 R5, -RZ, RZ, 0, 0 ;  /* 0x00000000ff057431 */ /* 0x000fc800000001ff */
[----:B0-----:R-:W-:Y:S05]  /*1d80*/  RET.REL.NODEC R4 `(_Z30fusedScaledDotProductAttentionPKfS0_S0_Pfii) ;  /* 0xffffffe0049c7950 */ /* 0x001fea0003c3ffff */
.L_x_31:
[----:B------:R-:W-:-:S00]  /*1d90*/  BRA `(.L_x_31) ;  /* 0xfffffffc00fc7947 */ /* 0x000fc0000383ffff */
[----:B------:R-:W-:-:S00]  /*1da0*/  NOP ;  /* 0x0000000000007918 */ /* 0x000fc00000000000 */
        /* <DEDUP_REMOVED lines=13> */
.L_x_33:


//--------------------- .nv.shared._Z30fusedScaledDotProductAttentionPKfS0_S0_Pfii --------------------------
	.section	.nv.shared._Z30fusedScaledDotProductAttentionPKfS0_S0_Pfii,"aw",@nobits
	.sectionflags	@""
	.align	4
.nv.shared._Z30fusedScaledDotProductAttentionPKfS0_S0_Pfii:
	.zero		2112


//--------------------- .nv.shared.reserved.0     --------------------------
	.section	.nv.shared.reserved.0,"aw",@nobits
	.weak		__nv_reservedSMEM_offset_0_alias
	.size		__nv_reservedSMEM_offset_0_alias, 0, 64
	.other		__nv_reservedSMEM_offset_0_alias,@"STO_CUDA_RESERVED_SHARED STV_DEFAULT"
__nv_reservedSMEM_offset_0_alias:
	.zero		0
	.zero		64


//--------------------- .nv.constant0._Z30fusedScaledDotProductAttentionPKfS0_S0_Pfii --------------------------
	.section	.nv.constant0._Z30fusedScaledDotProductAttentionPKfS0_S0_Pfii,"a",@progbits
	.sectionflags	@""
	.align	4
.nv.constant0._Z30fusedScaledDotProductAttentionPKfS0_S0_Pfii:
	.zero		936


//--------------------- SYMBOLS --------------------------

	.type		.nv.reservedSmem.offset0,@object
	.size		.nv.reservedSmem.offset0,0x4
	.type		.nv.reservedSmem.cap,@object
	.size		.nv.reservedSmem.cap,0x4
